	.target	sm_100a

	.elftype	@"ET_EXEC"


//--------------------- .note.nv.tkinfo           --------------------------
	.section	.note.nv.tkinfo,"",@"SHT_NOTE"
	.sectionflags	@"SHF_NOTE_NV_TKINFO"
	.tkinfo
        /*0018*/ 	.word	0x00000002
        /*0030*/ 	.string	""
        /*0030*/ 	.string	"ptxas"
        /*0030*/ 	.string	"Cuda compilation tools, release 13.0, V13.0.88"
        /*0030*/ 	.string	"Build cuda_13.0.r13.0/compiler.36424714_0"
        /*0030*/ 	.string	"-arch sm_100a -m 64 "



//--------------------- .note.nv.cuinfo           --------------------------
	.section	.note.nv.cuinfo,"",@"SHT_NOTE"
	.sectionflags	@"SHF_NOTE_NV_CUINFO"
        /*0018*/ 	.short	0x0002
        /*001a*/ 	.short	0x0064
        /*001c*/ 	.short	0x0082
	.zero		2


//--------------------- .nv.info                  --------------------------
	.section	.nv.info,"",@"SHT_CUDA_INFO"
	.align	4


	//----- nvinfo : EIATTR_REGCOUNT
	.align		4
        /*0000*/ 	.byte	0x04, 0x2f
        /*0002*/ 	.short	(.L_19 - .L_18)
	.align		4
.L_18:
        /*0004*/ 	.word	index@(_ZN7cutlass13device_kernelINS_4gemm6kernel13GemmUniversalIN4cute5tupleIJiiiiEEENS1_10collective13CollectiveMmaINS1_35MainloopSm100TmaUmmaWarpSpecializedILi7ELi2ELi4ENS5_IJNS4_1CILi1EEESB_SB_EEEEENS5_IJNSA_ILi64EEENSA_ILi128EEENSA_ILi32EEEEEENS_10tfloat32_tENS5_IJlSB_lEEESI_SJ_NS4_8TiledMMAINS4_8MMA_AtomIJNS4_17SM100_MMA_TF32_SSISI_SI_fLi64ELi128ELNS4_4UMMA5MajorE0ELSO_0ELNSN_7ScaleInE0ELSP_0EEEEEENS4_6LayoutISC_NS5_IJNSA_ILi0EEEST_ST_EEEEENS5_IJNS4_10UnderscoreESW_SW_EEEEENS4_13SM90_TMA_LOADENS4_14ComposedLayoutINS4_7SwizzleILi3ELi4ELi3EEENS4_18smem_ptr_flag_bitsILi32EEENSS_INS5_IJNSA_ILi8EEESG_EEENS5_IJSG_SB_EEEEEEEvNS4_8identityESZ_S19_vS1A_EENS_8epilogue10collective18CollectiveEpilogueINS1C_23Sm100TmaWarpSpecializedILi4ELi2ELi16ELb1ELb0EEEJSH_NS5_IJNSS_ISE_SB_EENSS_ISG_SB_EEEEESI_SJ_SI_SJ_NS1C_6fusion15FusionCallbacksIS1G_NS1K_17LinearCombinationISI_fSI_fLNS_15FloatRoundStyleE2EEESH_S1J_JEEENS4_5SM1004TMEM4LOAD26SM100_TMEM_LOAD_16dp128b8xESZ_S19_NS4_17SM75_U32x4_LDSM_NENS4_14SM90_TMA_STOREES19_NS4_17SM90_U32x4_STSM_NENS4_39AutoVectorizingCopyWithAssumedAlignmentILi128EEEEEEvvEEEEvNT_6ParamsE)
        /*0008*/ 	.word	0x0000005e


	//----- nvinfo : EIATTR_FRAME_SIZE
	.align		4
.L_19:
        /*000c*/ 	.byte	0x04, 0x11
        /*000e*/ 	.short	(.L_21 - .L_20)
	.align		4
.L_20:
        /*0010*/ 	.word	index@($__internal_2_$__cuda_sm10x_tcgen05_guardrail_trap_unallocated_columns_being_dealloced)
        /*0014*/ 	.word	0x00000000


	//----- nvinfo : EIATTR_FRAME_SIZE
	.align		4
.L_21:
        /*0018*/ 	.byte	0x04, 0x11
        /*001a*/ 	.short	(.L_23 - .L_22)
	.align		4
.L_22:
        /*001c*/ 	.word	index@($__internal_1_$__cuda_sm10x_tcgen05_guardrail_trap_phase_invalid_during_alloc)
        /*0020*/ 	.word	0x00000000


	//----- nvinfo : EIATTR_FRAME_SIZE
	.align		4
.L_23:
        /*0024*/ 	.byte	0x04, 0x11
        /*0026*/ 	.short	(.L_25 - .L_24)
	.align		4
.L_24:
        /*0028*/ 	.word	index@($__internal_0_$__cuda_sm10x_tcgen05_guardrail_trap_col_being_dealloced_not_returned_by_alloc)
        /*002c*/ 	.word	0x00000000


	//----- nvinfo : EIATTR_FRAME_SIZE
	.align		4
.L_25:
        /*0030*/ 	.byte	0x04, 0x11
        /*0032*/ 	.short	(.L_27 - .L_26)
	.align		4
.L_26:
        /*0034*/ 	.word	index@(_ZN7cutlass13device_kernelINS_4gemm6kernel13GemmUniversalIN4cute5tupleIJiiiiEEENS1_10collective13CollectiveMmaINS1_35MainloopSm100TmaUmmaWarpSpecializedILi7ELi2ELi4ENS5_IJNS4_1CILi1EEESB_SB_EEEEENS5_IJNSA_ILi64EEENSA_ILi128EEENSA_ILi32EEEEEENS_10tfloat32_tENS5_IJlSB_lEEESI_SJ_NS4_8TiledMMAINS4_8MMA_AtomIJNS4_17SM100_MMA_TF32_SSISI_SI_fLi64ELi128ELNS4_4UMMA5MajorE0ELSO_0ELNSN_7ScaleInE0ELSP_0EEEEEENS4_6LayoutISC_NS5_IJNSA_ILi0EEEST_ST_EEEEENS5_IJNS4_10UnderscoreESW_SW_EEEEENS4_13SM90_TMA_LOADENS4_14ComposedLayoutINS4_7SwizzleILi3ELi4ELi3EEENS4_18smem_ptr_flag_bitsILi32EEENSS_INS5_IJNSA_ILi8EEESG_EEENS5_IJSG_SB_EEEEEEEvNS4_8identityESZ_S19_vS1A_EENS_8epilogue10collective18CollectiveEpilogueINS1C_23Sm100TmaWarpSpecializedILi4ELi2ELi16ELb1ELb0EEEJSH_NS5_IJNSS_ISE_SB_EENSS_ISG_SB_EEEEESI_SJ_SI_SJ_NS1C_6fusion15FusionCallbacksIS1G_NS1K_17LinearCombinationISI_fSI_fLNS_15FloatRoundStyleE2EEESH_S1J_JEEENS4_5SM1004TMEM4LOAD26SM100_TMEM_LOAD_16dp128b8xESZ_S19_NS4_17SM75_U32x4_LDSM_NENS4_14SM90_TMA_STOREES19_NS4_17SM90_U32x4_STSM_NENS4_39AutoVectorizingCopyWithAssumedAlignmentILi128EEEEEEvvEEEEvNT_6ParamsE)
        /*0038*/ 	.word	0x00000000


	//----- nvinfo : EIATTR_MIN_STACK_SIZE
	.align		4
.L_27:
        /*003c*/ 	.byte	0x04, 0x12
        /*003e*/ 	.short	(.L_29 - .L_28)
	.align		4
.L_28:
        /*0040*/ 	.word	index@(_ZN7cutlass13device_kernelINS_4gemm6kernel13GemmUniversalIN4cute5tupleIJiiiiEEENS1_10collective13CollectiveMmaINS1_35MainloopSm100TmaUmmaWarpSpecializedILi7ELi2ELi4ENS5_IJNS4_1CILi1EEESB_SB_EEEEENS5_IJNSA_ILi64EEENSA_ILi128EEENSA_ILi32EEEEEENS_10tfloat32_tENS5_IJlSB_lEEESI_SJ_NS4_8TiledMMAINS4_8MMA_AtomIJNS4_17SM100_MMA_TF32_SSISI_SI_fLi64ELi128ELNS4_4UMMA5MajorE0ELSO_0ELNSN_7ScaleInE0ELSP_0EEEEEENS4_6LayoutISC_NS5_IJNSA_ILi0EEEST_ST_EEEEENS5_IJNS4_10UnderscoreESW_SW_EEEEENS4_13SM90_TMA_LOADENS4_14ComposedLayoutINS4_7SwizzleILi3ELi4ELi3EEENS4_18smem_ptr_flag_bitsILi32EEENSS_INS5_IJNSA_ILi8EEESG_EEENS5_IJSG_SB_EEEEEEEvNS4_8identityESZ_S19_vS1A_EENS_8epilogue10collective18CollectiveEpilogueINS1C_23Sm100TmaWarpSpecializedILi4ELi2ELi16ELb1ELb0EEEJSH_NS5_IJNSS_ISE_SB_EENSS_ISG_SB_EEEEESI_SJ_SI_SJ_NS1C_6fusion15FusionCallbacksIS1G_NS1K_17LinearCombinationISI_fSI_fLNS_15FloatRoundStyleE2EEESH_S1J_JEEENS4_5SM1004TMEM4LOAD26SM100_TMEM_LOAD_16dp128b8xESZ_S19_NS4_17SM75_U32x4_LDSM_NENS4_14SM90_TMA_STOREES19_NS4_17SM90_U32x4_STSM_NENS4_39AutoVectorizingCopyWithAssumedAlignmentILi128EEEEEEvvEEEEvNT_6ParamsE)
        /*0044*/ 	.word	0x00000000
.L_29:


//--------------------- .nv.compat                --------------------------
	.section	.nv.compat,"",@"SHT_CUDA_COMPAT_INFO"
	.align	4
        /*0000*/ 	.byte	0x02, 0x09, 0x01, 0x00, 0x02, 0x02, 0x02, 0x00, 0x02, 0x05, 0x05, 0x00, 0x03, 0x07, 0x01, 0x01
        /*0010*/ 	.byte	0x02, 0x03, 0x01, 0x00, 0x02, 0x06, 0x01, 0x00, 0x04, 0x0b, 0x08, 0x00, 0x09, 0x00, 0x00, 0x00
        /*0020*/ 	.byte	0x00, 0x00, 0x00, 0x00


//--------------------- .nv.info._ZN7cutlass13device_kernelINS_4gemm6kernel13GemmUniversalIN4cute5tupleIJiiiiEEENS1_10collective13CollectiveMmaINS1_35MainloopSm100TmaUmmaWarpSpecializedILi7ELi2ELi4ENS5_IJNS4_1CILi1EEESB_SB_EEEEENS5_IJNSA_ILi64EEENSA_ILi128EEENSA_ILi32EEEEEENS_10tfloat32_tENS5_IJlSB_lEEESI_SJ_NS4_8TiledMMAINS4_8MMA_AtomIJNS4_17SM100_MMA_TF32_SSISI_SI_fLi64ELi128ELNS4_4UMMA5MajorE0ELSO_0ELNSN_7ScaleInE0ELSP_0EEEEEENS4_6LayoutISC_NS5_IJNSA_ILi0EEEST_ST_EEEEENS5_IJNS4_10UnderscoreESW_SW_EEEEENS4_13SM90_TMA_LOADENS4_14ComposedLayoutINS4_7SwizzleILi3ELi4ELi3EEENS4_18smem_ptr_flag_bitsILi32EEENSS_INS5_IJNSA_ILi8EEESG_EEENS5_IJSG_SB_EEEEEEEvNS4_8identityESZ_S19_vS1A_EENS_8epilogue10collective18CollectiveEpilogueINS1C_23Sm100TmaWarpSpecializedILi4ELi2ELi16ELb1ELb0EEEJSH_NS5_IJNSS_ISE_SB_EENSS_ISG_SB_EEEEESI_SJ_SI_SJ_NS1C_6fusion15FusionCallbacksIS1G_NS1K_17LinearCombinationISI_fSI_fLNS_15FloatRoundStyleE2EEESH_S1J_JEEENS4_5SM1004TMEM4LOAD26SM100_TMEM_LOAD_16dp128b8xESZ_S19_NS4_17SM75_U32x4_LDSM_NENS4_14SM90_TMA_STOREES19_NS4_17SM90_U32x4_STSM_NENS4_39AutoVectorizingCopyWithAssumedAlignmentILi128EEEEEEvvEEEEvNT_6ParamsE --------------------------
	.section	.nv.info._ZN7cutlass13device_kernelINS_4gemm6kernel13GemmUniversalIN4cute5tupleIJiiiiEEENS1_10collective13CollectiveMmaINS1_35MainloopSm100TmaUmmaWarpSpecializedILi7ELi2ELi4ENS5_IJNS4_1CILi1EEESB_SB_EEEEENS5_IJNSA_ILi64EEENSA_ILi128EEENSA_ILi32EEEEEENS_10tfloat32_tENS5_IJlSB_lEEESI_SJ_NS4_8TiledMMAINS4_8MMA_AtomIJNS4_17SM100_MMA_TF32_SSISI_SI_fLi64ELi128ELNS4_4UMMA5MajorE0ELSO_0ELNSN_7ScaleInE0ELSP_0EEEEEENS4_6LayoutISC_NS5_IJNSA_ILi0EEEST_ST_EEEEENS5_IJNS4_10UnderscoreESW_SW_EEEEENS4_13SM90_TMA_LOADENS4_14ComposedLayoutINS4_7SwizzleILi3ELi4ELi3EEENS4_18smem_ptr_flag_bitsILi32EEENSS_INS5_IJNSA_ILi8EEESG_EEENS5_IJSG_SB_EEEEEEEvNS4_8identityESZ_S19_vS1A_EENS_8epilogue10collective18CollectiveEpilogueINS1C_23Sm100TmaWarpSpecializedILi4ELi2ELi16ELb1ELb0EEEJSH_NS5_IJNSS_ISE_SB_EENSS_ISG_SB_EEEEESI_SJ_SI_SJ_NS1C_6fusion15FusionCallbacksIS1G_NS1K_17LinearCombinationISI_fSI_fLNS_15FloatRoundStyleE2EEESH_S1J_JEEENS4_5SM1004TMEM4LOAD26SM100_TMEM_LOAD_16dp128b8xESZ_S19_NS4_17SM75_U32x4_LDSM_NENS4_14SM90_TMA_STOREES19_NS4_17SM90_U32x4_STSM_NENS4_39AutoVectorizingCopyWithAssumedAlignmentILi128EEEEEEvvEEEEvNT_6ParamsE,"",@"SHT_CUDA_INFO"
	.sectionflags	@""
	.align	4


	//----- nvinfo : EIATTR_CUDA_API_VERSION
	.align		4
        /*0000*/ 	.byte	0x04, 0x37
        /*0002*/ 	.short	(.L_31 - .L_30)
.L_30:
        /*0004*/ 	.word	0x00000082


	//----- nvinfo : EIATTR_KPARAM_INFO
	.align		4
.L_31:
        /*0008*/ 	.byte	0x04, 0x17
        /*000a*/ 	.short	(.L_33 - .L_32)
.L_32:
        /*000c*/ 	.word	0x00000000
        /*0010*/ 	.short	0x0000
        /*0012*/ 	.short	0x0000
        /*0014*/ 	.byte	0x00, 0xf0, 0x01, 0x20


	//----- nvinfo : EIATTR_AT_ENTRY_FRAGMENTS
	.align		4
.L_33:
        /*0018*/ 	.byte	0x04, 0x4f
        /*001a*/ 	.short	(.L_35 - .L_34)


	//   ....[0]....
.L_34:
        /*001c*/ 	.word	0x00000006


	//----- nvinfo : EIATTR_RESERVED_SMEM_USED
	.align		4
.L_35:
        /*0020*/ 	.byte	0x01, 0x41
	.zero		2


	//----- nvinfo : EIATTR_SPARSE_MMA_MASK
	.align		4
        /*0024*/ 	.byte	0x03, 0x50
        /*0026*/ 	.short	0x0000


	//----- nvinfo : EIATTR_TCGEN05_1CTA_USED
	.align		4
        /*0028*/ 	.byte	0x01, 0x51
	.zero		2


	//----- nvinfo : EIATTR_MAXREG_COUNT
	.align		4
        /*002c*/ 	.byte	0x03, 0x1b
        /*002e*/ 	.short	0x00ff


	//----- nvinfo : EIATTR_NUM_BARRIERS
	.align		4
        /*0030*/ 	.byte	0x02, 0x4c
        /*0032*/ 	.byte	0x07
	.zero		1


	//----- nvinfo : EIATTR_EXTERNS
	.align		4
        /*0034*/ 	.byte	0x04, 0x0f
        /*0036*/ 	.short	(.L_37 - .L_36)


	//   ....[0]....
	.align		4
.L_36:
        /*0038*/ 	.word	index@(__assertfail)


	//----- nvinfo : EIATTR_MERCURY_ISA_VERSION
	.align		4
.L_37:
        /*003c*/ 	.byte	0x03, 0x5f
        /*003e*/ 	.short	0x0101


	//----- nvinfo : EIATTR_INT_WARP_WIDE_INSTR_OFFSETS
	.align		4
        /*0040*/ 	.byte	0x04, 0x31
        /*0042*/ 	.short	(.L_39 - .L_38)


	//   ....[0]....
.L_38:
        /*0044*/ 	.word	0x00001e40


	//   ....[1]....
        /*0048*/ 	.word	0x00003a90


	//   ....[2]....
        /*004c*/ 	.word	0x00003ac0


	//   ....[3]....
        /*0050*/ 	.word	0x00003b10


	//   ....[4]....
        /*0054*/ 	.word	0x00004420


	//   ....[5]....
        /*0058*/ 	.word	0x00004480


	//   ....[6]....
        /*005c*/ 	.word	0x00004560


	//   ....[7]....
        /*0060*/ 	.word	0x000045d0


	//   ....[8]....
        /*0064*/ 	.word	0x000046e0


	//   ....[9]....
        /*0068*/ 	.word	0x00004770


	//   ....[10]....
        /*006c*/ 	.word	0x00004940


	//   ....[11]....
        /*0070*/ 	.word	0x00004aa0


	//----- nvinfo : EIATTR_COOP_GROUP_MASK_REGIDS
	.align		4
.L_39:
        /*0074*/ 	.byte	0x04, 0x29
        /*0076*/ 	.short	(.L_41 - .L_40)


	//   ....[0]....
.L_40:
        /*0078*/ 	.word	0xffffffff


	//   ....[1]....
        /*007c*/ 	.word	0xffffffff


	//   ....[2]....
        /*0080*/ 	.word	0xffffffff


	//   ....[3]....
        /*0084*/ 	.word	0xffffffff


	//   ....[4]....
        /*0088*/ 	.word	0xffffffff


	//   ....[5]....
        /*008c*/ 	.word	0xffffffff


	//   ....[6]....
        /*0090*/ 	.word	0xffffffff


	//   ....[7]....
        /*0094*/ 	.word	0xffffffff


	//   ....[8]....
        /*0098*/ 	.word	0xffffffff


	//   ....[9]....
        /*009c*/ 	.word	0xffffffff


	//   ....[10]....
        /*00a0*/ 	.word	0xffffffff


	//   ....[11]....
        /*00a4*/ 	.word	0xffffffff


	//   ....[12]....
        /*00a8*/ 	.word	0xffffffff


	//----- nvinfo : EIATTR_COOP_GROUP_INSTR_OFFSETS
	.align		4
.L_41:
        /*00ac*/ 	.byte	0x04, 0x28
        /*00ae*/ 	.short	(.L_43 - .L_42)


	//   ....[0]....
.L_42:
        /*00b0*/ 	.word	0x00000090


	//   ....[1]....
        /*00b4*/ 	.word	0x000004d0


	//   ....[2]....
        /*00b8*/ 	.word	0x000006a0


	//   ....[3]....
        /*00bc*/ 	.word	0x00000840


	//   ....[4]....
        /*00c0*/ 	.word	0x00000940


	//   ....[5]....
        /*00c4*/ 	.word	0x00000ab0


	//   ....[6]....
        /*00c8*/ 	.word	0x00000c50


	//   ....[7]....
        /*00cc*/ 	.word	0x00001d20


	//   ....[8]....
        /*00d0*/ 	.word	0x00002cb0


	//   ....[9]....
        /*00d4*/ 	.word	0x00002ec0


	//   ....[10]....
        /*00d8*/ 	.word	0x00002ef0


	//   ....[11]....
        /*00dc*/ 	.word	0x00003980


	//   ....[12]....
        /*00e0*/ 	.word	0x00003bb0


	//----- nvinfo : EIATTR_VRC_CTA_INIT_COUNT
	.align		4
.L_43:
        /*00e4*/ 	.byte	0x02, 0x4a
        /*00e6*/ 	.byte	0x80
	.zero		1


	//----- nvinfo : EIATTR_SYSCALL_OFFSETS
	.align		4
        /*00e8*/ 	.byte	0x04, 0x46
        /*00ea*/ 	.short	(.L_45 - .L_44)


	//   ....[0]....
.L_44:
        /*00ec*/ 	.word	0x00005560


	//   ....[1]....
        /*00f0*/ 	.word	0x00005650


	//   ....[2]....
        /*00f4*/ 	.word	0x00005e80


	//   ....[3]....
        /*00f8*/ 	.word	0x00006840


	//   ....[4]....
        /*00fc*/ 	.word	0x000071a0


	//   ....[5]....
        /*0100*/ 	.word	0x00007b00


	//----- nvinfo : EIATTR_MBARRIER_INSTR_OFFSETS
	.align		4
.L_45:
        /*0104*/ 	.byte	0x04, 0x39
        /*0106*/ 	.short	(.L_47 - .L_46)


	//   ....[0]....
.L_46:
        /*0108*/ 	.word	0x000005b0
        /*010c*/ 	.word	0x000000ff
        /*0110*/ 	.word	0x00000000
        /*0114*/ 	.short	0x0100
        /*0116*/ 	.byte	0x05
	.zero		1


	//   ....[1]....
        /*0118*/ 	.word	0x000005c0
        /*011c*/ 	.word	0x000000ff
        /*0120*/ 	.word	0x00000038
        /*0124*/ 	.short	0x0100
        /*0126*/ 	.byte	0x05
	.zero		1


	//   ....[2]....
        /*0128*/ 	.word	0x000005d0
        /*012c*/ 	.word	0x000000ff
        /*0130*/ 	.word	0x00000008
        /*0134*/ 	.short	0x0100
        /*0136*/ 	.byte	0x05
	.zero		1


	//   ....[3]....
        /*0138*/ 	.word	0x000005e0
        /*013c*/ 	.word	0x000000ff
        /*0140*/ 	.word	0x00000040
        /*0144*/ 	.short	0x0100
        /*0146*/ 	.byte	0x05
	.zero		1


	//   ....[4]....
        /*0148*/ 	.word	0x000005f0
        /*014c*/ 	.word	0x000000ff
        /*0150*/ 	.word	0x00000010
        /*0154*/ 	.short	0x0100
        /*0156*/ 	.byte	0x05
	.zero		1


	//   ....[5]....
        /*0158*/ 	.word	0x00000600
        /*015c*/ 	.word	0x000000ff
        /*0160*/ 	.word	0x00000048
        /*0164*/ 	.short	0x0100
        /*0166*/ 	.byte	0x05
	.zero		1


	//   ....[6]....
        /*0168*/ 	.word	0x00000610
        /*016c*/ 	.word	0x000000ff
        /*0170*/ 	.word	0x00000018
        /*0174*/ 	.short	0x0100
        /*0176*/ 	.byte	0x05
	.zero		1


	//   ....[7]....
        /*0178*/ 	.word	0x00000620
        /*017c*/ 	.word	0x000000ff
        /*0180*/ 	.word	0x00000050
        /*0184*/ 	.short	0x0100
        /*0186*/ 	.byte	0x05
	.zero		1


	//   ....[8]....
        /*0188*/ 	.word	0x00000630
        /*018c*/ 	.word	0x000000ff
        /*0190*/ 	.word	0x00000020
        /*0194*/ 	.short	0x0100
        /*0196*/ 	.byte	0x05
	.zero		1


	//   ....[9]....
        /*0198*/ 	.word	0x00000640
        /*019c*/ 	.word	0x000000ff
        /*01a0*/ 	.word	0x00000058
        /*01a4*/ 	.short	0x0100
        /*01a6*/ 	.byte	0x05
	.zero		1


	//   ....[10]....
        /*01a8*/ 	.word	0x00000650
        /*01ac*/ 	.word	0x000000ff
        /*01b0*/ 	.word	0x00000028
        /*01b4*/ 	.short	0x0100
        /*01b6*/ 	.byte	0x05
	.zero		1


	//   ....[11]....
        /*01b8*/ 	.word	0x00000660
        /*01bc*/ 	.word	0x000000ff
        /*01c0*/ 	.word	0x00000060
        /*01c4*/ 	.short	0x0100
        /*01c6*/ 	.byte	0x05
	.zero		1


	//   ....[12]....
        /*01c8*/ 	.word	0x00000670
        /*01cc*/ 	.word	0x000000ff
        /*01d0*/ 	.word	0x00000030
        /*01d4*/ 	.short	0x0100
        /*01d6*/ 	.byte	0x05
	.zero		1


	//   ....[13]....
        /*01d8*/ 	.word	0x00000680
        /*01dc*/ 	.word	0x000000ff
        /*01e0*/ 	.word	0x00000068
        /*01e4*/ 	.short	0x0100
        /*01e6*/ 	.byte	0x05
	.zero		1


	//   ....[14]....
        /*01e8*/ 	.word	0x000007b0
        /*01ec*/ 	.word	0x000000ff
        /*01f0*/ 	.word	0x00000070
        /*01f4*/ 	.short	0x0100
        /*01f6*/ 	.byte	0x07
	.zero		1


	//   ....[15]....
        /*01f8*/ 	.word	0x000007c0
        /*01fc*/ 	.word	0x000000ff
        /*0200*/ 	.word	0x00000090
        /*0204*/ 	.short	0x0100
        /*0206*/ 	.byte	0x07
	.zero		1


	//   ....[16]....
        /*0208*/ 	.word	0x000007d0
        /*020c*/ 	.word	0x000000ff
        /*0210*/ 	.word	0x00000078
        /*0214*/ 	.short	0x0100
        /*0216*/ 	.byte	0x07
	.zero		1


	//   ....[17]....
        /*0218*/ 	.word	0x000007e0
        /*021c*/ 	.word	0x000000ff
        /*0220*/ 	.word	0x00000098
        /*0224*/ 	.short	0x0100
        /*0226*/ 	.byte	0x07
	.zero		1


	//   ....[18]....
        /*0228*/ 	.word	0x000007f0
        /*022c*/ 	.word	0x000000ff
        /*0230*/ 	.word	0x00000080
        /*0234*/ 	.short	0x0100
        /*0236*/ 	.byte	0x07
	.zero		1


	//   ....[19]....
        /*0238*/ 	.word	0x00000800
        /*023c*/ 	.word	0x000000ff
        /*0240*/ 	.word	0x000000a0
        /*0244*/ 	.short	0x0100
        /*0246*/ 	.byte	0x07
	.zero		1


	//   ....[20]....
        /*0248*/ 	.word	0x00000810
        /*024c*/ 	.word	0x000000ff
        /*0250*/ 	.word	0x00000088
        /*0254*/ 	.short	0x0100
        /*0256*/ 	.byte	0x07
	.zero		1


	//   ....[21]....
        /*0258*/ 	.word	0x00000820
        /*025c*/ 	.word	0x000000ff
        /*0260*/ 	.word	0x000000a8
        /*0264*/ 	.short	0x0100
        /*0266*/ 	.byte	0x07
	.zero		1


	//   ....[22]....
        /*0268*/ 	.word	0x00000910
        /*026c*/ 	.word	0x000000ff
        /*0270*/ 	.word	0x000000b0
        /*0274*/ 	.short	0x0100
        /*0276*/ 	.byte	0x05
	.zero		1


	//   ....[23]....
        /*0278*/ 	.word	0x00000920
        /*027c*/ 	.word	0x000000ff
        /*0280*/ 	.word	0x000000b8
        /*0284*/ 	.short	0x0100
        /*0286*/ 	.byte	0x05
	.zero		1


	//   ....[24]....
        /*0288*/ 	.word	0x00000a60
        /*028c*/ 	.word	0x000000ff
        /*0290*/ 	.word	0x000000c0
        /*0294*/ 	.short	0x0100
        /*0296*/ 	.byte	0x05
	.zero		1


	//   ....[25]....
        /*0298*/ 	.word	0x00000a70
        /*029c*/ 	.word	0x000000ff
        /*02a0*/ 	.word	0x000000d0
        /*02a4*/ 	.short	0x0100
        /*02a6*/ 	.byte	0x05
	.zero		1


	//   ....[26]....
        /*02a8*/ 	.word	0x00000a80
        /*02ac*/ 	.word	0x000000ff
        /*02b0*/ 	.word	0x000000c8
        /*02b4*/ 	.short	0x0100
        /*02b6*/ 	.byte	0x05
	.zero		1


	//   ....[27]....
        /*02b8*/ 	.word	0x00000a90
        /*02bc*/ 	.word	0x000000ff
        /*02c0*/ 	.word	0x000000d8
        /*02c4*/ 	.short	0x0100
        /*02c6*/ 	.byte	0x05
	.zero		1


	//   ....[28]....
        /*02c8*/ 	.word	0x00000bc0
        /*02cc*/ 	.word	0x000000ff
        /*02d0*/ 	.word	0x000000e0
        /*02d4*/ 	.short	0x0100
        /*02d6*/ 	.byte	0x07
	.zero		1


	//   ....[29]....
        /*02d8*/ 	.word	0x00000bd0
        /*02dc*/ 	.word	0x000000ff
        /*02e0*/ 	.word	0x00000100
        /*02e4*/ 	.short	0x0100
        /*02e6*/ 	.byte	0x07
	.zero		1


	//   ....[30]....
        /*02e8*/ 	.word	0x00000be0
        /*02ec*/ 	.word	0x000000ff
        /*02f0*/ 	.word	0x000000e8
        /*02f4*/ 	.short	0x0100
        /*02f6*/ 	.byte	0x07
	.zero		1


	//   ....[31]....
        /*02f8*/ 	.word	0x00000bf0
        /*02fc*/ 	.word	0x000000ff
        /*0300*/ 	.word	0x00000108
        /*0304*/ 	.short	0x0100
        /*0306*/ 	.byte	0x07
	.zero		1


	//   ....[32]....
        /*0308*/ 	.word	0x00000c00
        /*030c*/ 	.word	0x000000ff
        /*0310*/ 	.word	0x000000f0
        /*0314*/ 	.short	0x0100
        /*0316*/ 	.byte	0x07
	.zero		1


	//   ....[33]....
        /*0318*/ 	.word	0x00000c10
        /*031c*/ 	.word	0x000000ff
        /*0320*/ 	.word	0x00000110
        /*0324*/ 	.short	0x0100
        /*0326*/ 	.byte	0x07
	.zero		1


	//   ....[34]....
        /*0328*/ 	.word	0x00000c20
        /*032c*/ 	.word	0x000000ff
        /*0330*/ 	.word	0x000000f8
        /*0334*/ 	.short	0x0100
        /*0336*/ 	.byte	0x07
	.zero		1


	//   ....[35]....
        /*0338*/ 	.word	0x00000c30
        /*033c*/ 	.word	0x000000ff
        /*0340*/ 	.word	0x00000118
        /*0344*/ 	.short	0x0100
        /*0346*/ 	.byte	0x07
	.zero		1


	//   ....[36]....
        /*0348*/ 	.word	0x00000d20
        /*034c*/ 	.word	0x000000ff
        /*0350*/ 	.word	0x00000120
        /*0354*/ 	.short	0x0100
        /*0356*/ 	.byte	0x05
	.zero		1


	//   ....[37]....
        /*0358*/ 	.word	0x00000d30
        /*035c*/ 	.word	0x000000ff
        /*0360*/ 	.word	0x00000130
        /*0364*/ 	.short	0x0100
        /*0366*/ 	.byte	0x05
	.zero		1


	//   ....[38]....
        /*0368*/ 	.word	0x00000d40
        /*036c*/ 	.word	0x000000ff
        /*0370*/ 	.word	0x00000128
        /*0374*/ 	.short	0x0100
        /*0376*/ 	.byte	0x05
	.zero		1


	//   ....[39]....
        /*0378*/ 	.word	0x00000d50
        /*037c*/ 	.word	0x000000ff
        /*0380*/ 	.word	0x00000138
        /*0384*/ 	.short	0x0100
        /*0386*/ 	.byte	0x05
	.zero		1


	//   ....[40]....
        /*0388*/ 	.word	0x00001620
        /*038c*/ 	.word	0x00000002
        /*0390*/ 	.word	0x00000130
        /*0394*/ 	.short	0x010a
        /*0396*/ 	.byte	0xff
	.zero		1


	//   ....[41]....
        /*0398*/ 	.word	0x00001650
        /*039c*/ 	.word	0x00000002
        /*03a0*/ 	.word	0x00000120
        /*03a4*/ 	.short	0x0101
        /*03a6*/ 	.byte	0xff
	.zero		1


	//   ....[42]....
        /*03a8*/ 	.word	0x00001720
        /*03ac*/ 	.word	0x000000ff
        /*03b0*/ 	.word	0x00000038
        /*03b4*/ 	.short	0x010a
        /*03b6*/ 	.byte	0x08
	.zero		1


	//   ....[43]....
        /*03b8*/ 	.word	0x000017c0
        /*03bc*/ 	.word	0x000000ff
        /*03c0*/ 	.word	0x00000038
        /*03c4*/ 	.short	0x010a
        /*03c6*/ 	.byte	0x21
	.zero		1


	//   ....[44]....
        /*03c8*/ 	.word	0x00001910
        /*03cc*/ 	.word	0x000000ff
        /*03d0*/ 	.word	0x00000038
        /*03d4*/ 	.short	0x010a
        /*03d6*/ 	.byte	0x08
	.zero		1


	//   ....[45]....
        /*03d8*/ 	.word	0x00001a20
        /*03dc*/ 	.word	0x000000ff
        /*03e0*/ 	.word	0x000000b8
        /*03e4*/ 	.short	0x0101
        /*03e6*/ 	.byte	0x04
	.zero		1


	//   ....[46]....
        /*03e8*/ 	.word	0x00001a40
        /*03ec*/ 	.word	0x000000ff
        /*03f0*/ 	.word	0x00000038
        /*03f4*/ 	.short	0x010a
        /*03f6*/ 	.byte	0x08
	.zero		1


	//   ....[47]....
        /*03f8*/ 	.word	0x00001ac0
        /*03fc*/ 	.word	0x000000ff
        /*0400*/ 	.word	0x00000038
        /*0404*/ 	.short	0x010a
        /*0406*/ 	.byte	0x11
	.zero		1


	//   ....[48]....
        /*0408*/ 	.word	0x00001c10
        /*040c*/ 	.word	0x000000ff
        /*0410*/ 	.word	0x00000038
        /*0414*/ 	.short	0x010a
        /*0416*/ 	.byte	0x08
	.zero		1


	//   ....[49]....
        /*0418*/ 	.word	0x00001d50
        /*041c*/ 	.word	0x00000002
        /*0420*/ 	.word	0x000000c0
        /*0424*/ 	.short	0x010a
        /*0426*/ 	.byte	0xff
	.zero		1


	//   ....[50]....
        /*0428*/ 	.word	0x00001e10
        /*042c*/ 	.word	0x00000002
        /*0430*/ 	.word	0x00000000
        /*0434*/ 	.short	0x0101
        /*0436*/ 	.byte	0xff
	.zero		1


	//   ....[51]....
        /*0438*/ 	.word	0x00002370
        /*043c*/ 	.word	0x000000ff
        /*0440*/ 	.word	0x00000000
        /*0444*/ 	.short	0x010a
        /*0446*/ 	.byte	0x05
	.zero		1


	//   ....[52]....
        /*0448*/ 	.word	0x00002400
        /*044c*/ 	.word	0x000000ff
        /*0450*/ 	.word	0x00000000
        /*0454*/ 	.short	0x010a
        /*0456*/ 	.byte	0x05
	.zero		1


	//   ....[53]....
        /*0458*/ 	.word	0x00002490
        /*045c*/ 	.word	0x000000ff
        /*0460*/ 	.word	0x00000000
        /*0464*/ 	.short	0x010a
        /*0466*/ 	.byte	0x05
	.zero		1


	//   ....[54]....
        /*0468*/ 	.word	0x00002520
        /*046c*/ 	.word	0x000000ff
        /*0470*/ 	.word	0x00000000
        /*0474*/ 	.short	0x010a
        /*0476*/ 	.byte	0x05
	.zero		1


	//   ....[55]....
        /*0478*/ 	.word	0x000025b0
        /*047c*/ 	.word	0x000000ff
        /*0480*/ 	.word	0x00000000
        /*0484*/ 	.short	0x010a
        /*0486*/ 	.byte	0x05
	.zero		1


	//   ....[56]....
        /*0488*/ 	.word	0x00002640
        /*048c*/ 	.word	0x000000ff
        /*0490*/ 	.word	0x00000000
        /*0494*/ 	.short	0x010a
        /*0496*/ 	.byte	0x05
	.zero		1


	//   ....[57]....
        /*0498*/ 	.word	0x000026e0
        /*049c*/ 	.word	0x00000000
        /*04a0*/ 	.word	0x00000000
        /*04a4*/ 	.short	0x010a
        /*04a6*/ 	.byte	0xff
	.zero		1


	//   ....[58]....
        /*04a8*/ 	.word	0x00002800
        /*04ac*/ 	.word	0x00000000
        /*04b0*/ 	.word	0x00000120
        /*04b4*/ 	.short	0x010a
        /*04b6*/ 	.byte	0xff
	.zero		1


	//   ....[59]....
        /*04b8*/ 	.word	0x00002870
        /*04bc*/ 	.word	0x00000000
        /*04c0*/ 	.word	0x00000000
        /*04c4*/ 	.short	0x0101
        /*04c6*/ 	.byte	0xff
	.zero		1


	//   ....[60]....
        /*04c8*/ 	.word	0x00002890
        /*04cc*/ 	.word	0x000000ff
        /*04d0*/ 	.word	0x000000d0
        /*04d4*/ 	.short	0x010a
        /*04d6*/ 	.byte	0x05
	.zero		1


	//   ....[61]....
        /*04d8*/ 	.word	0x000029b0
        /*04dc*/ 	.word	0x00000000
        /*04e0*/ 	.word	0x000000c0
        /*04e4*/ 	.short	0x010a
        /*04e6*/ 	.byte	0xff
	.zero		1


	//   ....[62]....
        /*04e8*/ 	.word	0x00002ab0
        /*04ec*/ 	.word	0x00000000
        /*04f0*/ 	.word	0x00000000
        /*04f4*/ 	.short	0x0101
        /*04f6*/ 	.byte	0xff
	.zero		1


	//   ....[63]....
        /*04f8*/ 	.word	0x00002b40
        /*04fc*/ 	.word	0x000000ff
        /*0500*/ 	.word	0x000000d0
        /*0504*/ 	.short	0x0106
        /*0506*/ 	.byte	0x05
	.zero		1


	//   ....[64]....
        /*0508*/ 	.word	0x00002b60
        /*050c*/ 	.word	0x000000ff
        /*0510*/ 	.word	0x000000d0
        /*0514*/ 	.short	0x010a
        /*0516*/ 	.byte	0x05
	.zero		1


	//   ....[65]....
        /*0518*/ 	.word	0x00002bf0
        /*051c*/ 	.word	0x000000ff
        /*0520*/ 	.word	0x000000d0
        /*0524*/ 	.short	0x0106
        /*0526*/ 	.byte	0x04
	.zero		1


	//   ....[66]....
        /*0528*/ 	.word	0x00002c30
        /*052c*/ 	.word	0x00000000
        /*0530*/ 	.word	0x000000d0
        /*0534*/ 	.short	0x010a
        /*0536*/ 	.byte	0xff
	.zero		1


	//   ....[67]....
        /*0538*/ 	.word	0x00003170
        /*053c*/ 	.word	0x00000000
        /*0540*/ 	.word	0x000000c0
        /*0544*/ 	.short	0x010a
        /*0546*/ 	.byte	0xff
	.zero		1


	//   ....[68]....
        /*0548*/ 	.word	0x00003270
        /*054c*/ 	.word	0x00000003
        /*0550*/ 	.word	0x00000000
        /*0554*/ 	.short	0x0101
        /*0556*/ 	.byte	0xff
	.zero		1


	//   ....[69]....
        /*0558*/ 	.word	0x00003280
        /*055c*/ 	.word	0x000000ff
        /*0560*/ 	.word	0x00000000
        /*0564*/ 	.short	0x010a
        /*0566*/ 	.byte	0x06
	.zero		1


	//   ....[70]....
        /*0568*/ 	.word	0x00003300
        /*056c*/ 	.word	0x000000ff
        /*0570*/ 	.word	0x00000100
        /*0574*/ 	.short	0x010a
        /*0576*/ 	.byte	0x07
	.zero		1


	//   ....[71]....
        /*0578*/ 	.word	0x000033e0
        /*057c*/ 	.word	0x000000ff
        /*0580*/ 	.word	0x00000000
        /*0584*/ 	.short	0x010a
        /*0586*/ 	.byte	0x06
	.zero		1


	//   ....[72]....
        /*0588*/ 	.word	0x00003510
        /*058c*/ 	.word	0x000000ff
        /*0590*/ 	.word	0x00000000
        /*0594*/ 	.short	0x010a
        /*0596*/ 	.byte	0x1a
	.zero		1


	//   ....[73]....
        /*0598*/ 	.word	0x000037b0
        /*059c*/ 	.word	0x000000ff
        /*05a0*/ 	.word	0x00000000
        /*05a4*/ 	.short	0x010a
        /*05a6*/ 	.byte	0x06
	.zero		1


	//   ....[74]....
        /*05a8*/ 	.word	0x00003840
        /*05ac*/ 	.word	0x000000ff
        /*05b0*/ 	.word	0x00000000
        /*05b4*/ 	.short	0x010a
        /*05b6*/ 	.byte	0x06
	.zero		1


	//   ....[75]....
        /*05b8*/ 	.word	0x000038d0
        /*05bc*/ 	.word	0x000000ff
        /*05c0*/ 	.word	0x00000000
        /*05c4*/ 	.short	0x010a
        /*05c6*/ 	.byte	0x06
	.zero		1


	//   ....[76]....
        /*05c8*/ 	.word	0x00003960
        /*05cc*/ 	.word	0x000000ff
        /*05d0*/ 	.word	0x00000000
        /*05d4*/ 	.short	0x010a
        /*05d6*/ 	.byte	0x07
	.zero		1


	//   ....[77]....
        /*05d8*/ 	.word	0x00003dd0
        /*05dc*/ 	.word	0x00000000
        /*05e0*/ 	.word	0x000000c0
        /*05e4*/ 	.short	0x010a
        /*05e6*/ 	.byte	0xff
	.zero		1


	//   ....[78]....
        /*05e8*/ 	.word	0x00003e90
        /*05ec*/ 	.word	0x00000000
        /*05f0*/ 	.word	0x00000000
        /*05f4*/ 	.short	0x0101
        /*05f6*/ 	.byte	0xff
	.zero		1


	//   ....[79]....
        /*05f8*/ 	.word	0x000041b0
        /*05fc*/ 	.word	0x000000ff
        /*0600*/ 	.word	0x000000b8
        /*0604*/ 	.short	0x010a
        /*0606*/ 	.byte	0x07
	.zero		1


	//   ....[80]....
        /*0608*/ 	.word	0x000043a0
        /*060c*/ 	.word	0x000000ff
        /*0610*/ 	.word	0x00000090
        /*0614*/ 	.short	0x010a
        /*0616*/ 	.byte	0x07
	.zero		1


	//   ....[81]....
        /*0618*/ 	.word	0x00004510
        /*061c*/ 	.word	0x000000ff
        /*0620*/ 	.word	0x00000070
        /*0624*/ 	.short	0x010b
        /*0626*/ 	.byte	0x07
	.zero		1


	//   ....[82]....
        /*0628*/ 	.word	0x00004520
        /*062c*/ 	.word	0x000000ff
        /*0630*/ 	.word	0x00000000
        /*0634*/ 	.short	0x0101
        /*0636*/ 	.byte	0x08
	.zero		1


	//   ....[83]....
        /*0638*/ 	.word	0x00004530
        /*063c*/ 	.word	0x000000ff
        /*0640*/ 	.word	0x00000098
        /*0644*/ 	.short	0x010a
        /*0646*/ 	.byte	0x07
	.zero		1


	//   ....[84]....
        /*0648*/ 	.word	0x00004680
        /*064c*/ 	.word	0x000000ff
        /*0650*/ 	.word	0x00000078
        /*0654*/ 	.short	0x010b
        /*0656*/ 	.byte	0x07
	.zero		1


	//   ....[85]....
        /*0658*/ 	.word	0x00004690
        /*065c*/ 	.word	0x000000ff
        /*0660*/ 	.word	0x00000000
        /*0664*/ 	.short	0x0101
        /*0666*/ 	.byte	0x08
	.zero		1


	//   ....[86]....
        /*0668*/ 	.word	0x000046a0
        /*066c*/ 	.word	0x000000ff
        /*0670*/ 	.word	0x000000a0
        /*0674*/ 	.short	0x010a
        /*0676*/ 	.byte	0x07
	.zero		1


	//   ....[87]....
        /*0678*/ 	.word	0x00004820
        /*067c*/ 	.word	0x000000ff
        /*0680*/ 	.word	0x00000080
        /*0684*/ 	.short	0x010b
        /*0686*/ 	.byte	0x07
	.zero		1


	//   ....[88]....
        /*0688*/ 	.word	0x00004860
        /*068c*/ 	.word	0x000000ff
        /*0690*/ 	.word	0x00000000
        /*0694*/ 	.short	0x0101
        /*0696*/ 	.byte	0x08
	.zero		1


	//   ....[89]....
        /*0698*/ 	.word	0x000048a0
        /*069c*/ 	.word	0x000000ff
        /*06a0*/ 	.word	0x000000a8
        /*06a4*/ 	.short	0x010a
        /*06a6*/ 	.byte	0x07
	.zero		1


	//   ....[90]....
        /*06a8*/ 	.word	0x00004ae0
        /*06ac*/ 	.word	0x000000ff
        /*06b0*/ 	.word	0x00000088
        /*06b4*/ 	.short	0x010b
        /*06b6*/ 	.byte	0x07
	.zero		1


	//   ....[91]....
        /*06b8*/ 	.word	0x00004b00
        /*06bc*/ 	.word	0x000000ff
        /*06c0*/ 	.word	0x00000000
        /*06c4*/ 	.short	0x0101
        /*06c6*/ 	.byte	0x0d
	.zero		1


	//   ....[92]....
        /*06c8*/ 	.word	0x00004b30
        /*06cc*/ 	.word	0x000000ff
        /*06d0*/ 	.word	0x00000090
        /*06d4*/ 	.short	0x010a
        /*06d6*/ 	.byte	0x07
	.zero		1


	//   ....[93]....
        /*06d8*/ 	.word	0x00004b50
        /*06dc*/ 	.word	0x000000ff
        /*06e0*/ 	.word	0x00000098
        /*06e4*/ 	.short	0x010a
        /*06e6*/ 	.byte	0x07
	.zero		1


	//   ....[94]....
        /*06e8*/ 	.word	0x00004b70
        /*06ec*/ 	.word	0x000000ff
        /*06f0*/ 	.word	0x000000a0
        /*06f4*/ 	.short	0x010a
        /*06f6*/ 	.byte	0x07
	.zero		1


	//   ....[95]....
        /*06f8*/ 	.word	0x00004bb0
        /*06fc*/ 	.word	0x00000000
        /*0700*/ 	.word	0x000000a8
        /*0704*/ 	.short	0x010a
        /*0706*/ 	.byte	0xff
	.zero		1


	//   ....[96]....
        /*0708*/ 	.word	0x00004f20
        /*070c*/ 	.word	0x00000000
        /*0710*/ 	.word	0x000000c0
        /*0714*/ 	.short	0x010a
        /*0716*/ 	.byte	0xff
	.zero		1


	//   ....[97]....
        /*0718*/ 	.word	0x00005030
        /*071c*/ 	.word	0x00000000
        /*0720*/ 	.word	0x00000000
        /*0724*/ 	.short	0x0101
        /*0726*/ 	.byte	0xff
	.zero		1


	//   ....[98]....
        /*0728*/ 	.word	0x00005ab0
        /*072c*/ 	.word	0x000000ff
        /*0730*/ 	.word	0x00000070
        /*0734*/ 	.short	0x010a
        /*0736*/ 	.byte	0x30
	.zero		1


	//   ....[99]....
        /*0738*/ 	.word	0x00005af0
        /*073c*/ 	.word	0x00000054
        /*0740*/ 	.word	0x000000e0
        /*0744*/ 	.short	0x010a
        /*0746*/ 	.byte	0xff
	.zero		1


	//   ....[100]....
        /*0748*/ 	.word	0x00005c60
        /*074c*/ 	.word	0x000000ff
        /*0750*/ 	.word	0x00000070
        /*0754*/ 	.short	0x010a
        /*0756*/ 	.byte	0x30
	.zero		1


	//   ....[101]....
        /*0758*/ 	.word	0x00005d60
        /*075c*/ 	.word	0x00000054
        /*0760*/ 	.word	0x000000e0
        /*0764*/ 	.short	0x010a
        /*0766*/ 	.byte	0xff
	.zero		1


	//   ....[102]....
        /*0768*/ 	.word	0x00006560
        /*076c*/ 	.word	0x00000000
        /*0770*/ 	.word	0x00000000
        /*0774*/ 	.short	0x0101
        /*0776*/ 	.byte	0xff
	.zero		1


	//   ....[103]....
        /*0778*/ 	.word	0x00006570
        /*077c*/ 	.word	0x00000002
        /*0780*/ 	.word	0x00000070
        /*0784*/ 	.short	0x010a
        /*0786*/ 	.byte	0xff
	.zero		1


	//   ....[104]....
        /*0788*/ 	.word	0x00006640
        /*078c*/ 	.word	0x00000002
        /*0790*/ 	.word	0x00000070
        /*0794*/ 	.short	0x010a
        /*0796*/ 	.byte	0xff
	.zero		1


	//   ....[105]....
        /*0798*/ 	.word	0x00006ec0
        /*079c*/ 	.word	0x00000015
        /*07a0*/ 	.word	0x00000000
        /*07a4*/ 	.short	0x0101
        /*07a6*/ 	.byte	0xff
	.zero		1


	//   ....[106]....
        /*07a8*/ 	.word	0x00006ee0
        /*07ac*/ 	.word	0x00000000
        /*07b0*/ 	.word	0x00000070
        /*07b4*/ 	.short	0x010a
        /*07b6*/ 	.byte	0xff
	.zero		1


	//   ....[107]....
        /*07b8*/ 	.word	0x00006fa0
        /*07bc*/ 	.word	0x00000000
        /*07c0*/ 	.word	0x00000070
        /*07c4*/ 	.short	0x010a
        /*07c6*/ 	.byte	0xff
	.zero		1


	//   ....[108]....
        /*07c8*/ 	.word	0x00007820
        /*07cc*/ 	.word	0x00000015
        /*07d0*/ 	.word	0x00000000
        /*07d4*/ 	.short	0x0101
        /*07d6*/ 	.byte	0xff
	.zero		1


	//   ....[109]....
        /*07d8*/ 	.word	0x00007840
        /*07dc*/ 	.word	0x00000002
        /*07e0*/ 	.word	0x00000070
        /*07e4*/ 	.short	0x010a
        /*07e6*/ 	.byte	0xff
	.zero		1


	//   ....[110]....
        /*07e8*/ 	.word	0x00007900
        /*07ec*/ 	.word	0x00000002
        /*07f0*/ 	.word	0x00000070
        /*07f4*/ 	.short	0x010a
        /*07f6*/ 	.byte	0xff
	.zero		1


	//   ....[111]....
        /*07f8*/ 	.word	0x00007c70
        /*07fc*/ 	.word	0x000000ff
        /*0800*/ 	.word	0x00000000
        /*0804*/ 	.short	0x0101
        /*0806*/ 	.byte	0x05
	.zero		1


	//   ....[112]....
        /*0808*/ 	.word	0x000081e0
        /*080c*/ 	.word	0x00000000
        /*0810*/ 	.word	0x00000000
        /*0814*/ 	.short	0x0101
        /*0816*/ 	.byte	0xff
	.zero		1


	//   ....[113]....
        /*0818*/ 	.word	0x00008450
        /*081c*/ 	.word	0x000000ff
        /*0820*/ 	.word	0x00000000
        /*0824*/ 	.short	0x0101
        /*0826*/ 	.byte	0x04
	.zero		1


	//   ....[114]....
        /*0828*/ 	.word	0x00008470
        /*082c*/ 	.word	0x00000002
        /*0830*/ 	.word	0x00000130
        /*0834*/ 	.short	0x010a
        /*0836*/ 	.byte	0xff
	.zero		1


	//   ....[115]....
        /*0838*/ 	.word	0x000084d0
        /*083c*/ 	.word	0x00000002
        /*0840*/ 	.word	0x00000038
        /*0844*/ 	.short	0x010a
        /*0846*/ 	.byte	0xff
	.zero		1


	//   ....[116]....
        /*0848*/ 	.word	0x00008530
        /*084c*/ 	.word	0x00000002
        /*0850*/ 	.word	0x00000038
        /*0854*/ 	.short	0x010a
        /*0856*/ 	.byte	0xff
	.zero		1


	//   ....[117]....
        /*0858*/ 	.word	0x00008580
        /*085c*/ 	.word	0x00000002
        /*0860*/ 	.word	0x000000c0
        /*0864*/ 	.short	0x010a
        /*0866*/ 	.byte	0xff
	.zero		1


	//   ....[118]....
        /*0868*/ 	.word	0x000085e0
        /*086c*/ 	.word	0x00000000
        /*0870*/ 	.word	0x00000000
        /*0874*/ 	.short	0x010a
        /*0876*/ 	.byte	0xff
	.zero		1


	//   ....[119]....
        /*0878*/ 	.word	0x00008640
        /*087c*/ 	.word	0x00000000
        /*0880*/ 	.word	0x00000000
        /*0884*/ 	.short	0x010a
        /*0886*/ 	.byte	0xff
	.zero		1


	//   ....[120]....
        /*0888*/ 	.word	0x000086a0
        /*088c*/ 	.word	0x00000000
        /*0890*/ 	.word	0x00000000
        /*0894*/ 	.short	0x010a
        /*0896*/ 	.byte	0xff
	.zero		1


	//   ....[121]....
        /*0898*/ 	.word	0x00008700
        /*089c*/ 	.word	0x00000000
        /*08a0*/ 	.word	0x00000000
        /*08a4*/ 	.short	0x010a
        /*08a6*/ 	.byte	0xff
	.zero		1


	//   ....[122]....
        /*08a8*/ 	.word	0x00008760
        /*08ac*/ 	.word	0x00000000
        /*08b0*/ 	.word	0x00000000
        /*08b4*/ 	.short	0x010a
        /*08b6*/ 	.byte	0xff
	.zero		1


	//   ....[123]....
        /*08b8*/ 	.word	0x000087c0
        /*08bc*/ 	.word	0x00000000
        /*08c0*/ 	.word	0x00000000
        /*08c4*/ 	.short	0x010a
        /*08c6*/ 	.byte	0xff
	.zero		1


	//   ....[124]....
        /*08c8*/ 	.word	0x00008810
        /*08cc*/ 	.word	0x00000000
        /*08d0*/ 	.word	0x00000120
        /*08d4*/ 	.short	0x010a
        /*08d6*/ 	.byte	0xff
	.zero		1


	//   ....[125]....
        /*08d8*/ 	.word	0x00008870
        /*08dc*/ 	.word	0x00000000
        /*08e0*/ 	.word	0x000000d0
        /*08e4*/ 	.short	0x010a
        /*08e6*/ 	.byte	0xff
	.zero		1


	//   ....[126]....
        /*08e8*/ 	.word	0x000088c0
        /*08ec*/ 	.word	0x00000000
        /*08f0*/ 	.word	0x000000c0
        /*08f4*/ 	.short	0x010a
        /*08f6*/ 	.byte	0xff
	.zero		1


	//   ....[127]....
        /*08f8*/ 	.word	0x00008920
        /*08fc*/ 	.word	0x00000000
        /*0900*/ 	.word	0x000000d0
        /*0904*/ 	.short	0x010a
        /*0906*/ 	.byte	0xff
	.zero		1


	//   ....[128]....
        /*0908*/ 	.word	0x00008970
        /*090c*/ 	.word	0x00000000
        /*0910*/ 	.word	0x000000c0
        /*0914*/ 	.short	0x010a
        /*0916*/ 	.byte	0xff
	.zero		1


	//   ....[129]....
        /*0918*/ 	.word	0x000089d0
        /*091c*/ 	.word	0x00000002
        /*0920*/ 	.word	0x00000100
        /*0924*/ 	.short	0x010a
        /*0926*/ 	.byte	0xff
	.zero		1


	//   ....[130]....
        /*0928*/ 	.word	0x00008a30
        /*092c*/ 	.word	0x00000000
        /*0930*/ 	.word	0x00000000
        /*0934*/ 	.short	0x010a
        /*0936*/ 	.byte	0xff
	.zero		1


	//   ....[131]....
        /*0938*/ 	.word	0x00008a90
        /*093c*/ 	.word	0x00000000
        /*0940*/ 	.word	0x00000000
        /*0944*/ 	.short	0x010a
        /*0946*/ 	.byte	0xff
	.zero		1


	//   ....[132]....
        /*0948*/ 	.word	0x00008af0
        /*094c*/ 	.word	0x00000000
        /*0950*/ 	.word	0x00000000
        /*0954*/ 	.short	0x010a
        /*0956*/ 	.byte	0xff
	.zero		1


	//   ....[133]....
        /*0958*/ 	.word	0x00008b50
        /*095c*/ 	.word	0x00000000
        /*0960*/ 	.word	0x00000000
        /*0964*/ 	.short	0x010a
        /*0966*/ 	.byte	0xff
	.zero		1


	//   ....[134]....
        /*0968*/ 	.word	0x00008bb0
        /*096c*/ 	.word	0x00000000
        /*0970*/ 	.word	0x00000000
        /*0974*/ 	.short	0x010a
        /*0976*/ 	.byte	0xff
	.zero		1


	//   ....[135]....
        /*0978*/ 	.word	0x00008c00
        /*097c*/ 	.word	0x00000000
        /*0980*/ 	.word	0x000000c0
        /*0984*/ 	.short	0x010a
        /*0986*/ 	.byte	0xff
	.zero		1


	//   ....[136]....
        /*0988*/ 	.word	0x00008c60
        /*098c*/ 	.word	0x00000000
        /*0990*/ 	.word	0x000000b8
        /*0994*/ 	.short	0x010a
        /*0996*/ 	.byte	0xff
	.zero		1


	//   ....[137]....
        /*0998*/ 	.word	0x00008cc0
        /*099c*/ 	.word	0x00000000
        /*09a0*/ 	.word	0x00000090
        /*09a4*/ 	.short	0x010a
        /*09a6*/ 	.byte	0xff
	.zero		1


	//   ....[138]....
        /*09a8*/ 	.word	0x00008d20
        /*09ac*/ 	.word	0x00000000
        /*09b0*/ 	.word	0x00000098
        /*09b4*/ 	.short	0x010a
        /*09b6*/ 	.byte	0xff
	.zero		1


	//   ....[139]....
        /*09b8*/ 	.word	0x00008d80
        /*09bc*/ 	.word	0x00000000
        /*09c0*/ 	.word	0x000000a0
        /*09c4*/ 	.short	0x010a
        /*09c6*/ 	.byte	0xff
	.zero		1


	//   ....[140]....
        /*09c8*/ 	.word	0x00008de0
        /*09cc*/ 	.word	0x00000000
        /*09d0*/ 	.word	0x000000a8
        /*09d4*/ 	.short	0x010a
        /*09d6*/ 	.byte	0xff
	.zero		1


	//   ....[141]....
        /*09d8*/ 	.word	0x00008e40
        /*09dc*/ 	.word	0x00000000
        /*09e0*/ 	.word	0x00000090
        /*09e4*/ 	.short	0x010a
        /*09e6*/ 	.byte	0xff
	.zero		1


	//   ....[142]....
        /*09e8*/ 	.word	0x00008ea0
        /*09ec*/ 	.word	0x00000000
        /*09f0*/ 	.word	0x00000098
        /*09f4*/ 	.short	0x010a
        /*09f6*/ 	.byte	0xff
	.zero		1


	//   ....[143]....
        /*09f8*/ 	.word	0x00008f00
        /*09fc*/ 	.word	0x00000000
        /*0a00*/ 	.word	0x000000a0
        /*0a04*/ 	.short	0x010a
        /*0a06*/ 	.byte	0xff
	.zero		1


	//   ....[144]....
        /*0a08*/ 	.word	0x00008f50
        /*0a0c*/ 	.word	0x00000000
        /*0a10*/ 	.word	0x000000c0
        /*0a14*/ 	.short	0x010a
        /*0a16*/ 	.byte	0xff
	.zero		1


	//   ....[145]....
        /*0a18*/ 	.word	0x00008fb0
        /*0a1c*/ 	.word	0x00000000
        /*0a20*/ 	.word	0x00000070
        /*0a24*/ 	.short	0x010a
        /*0a26*/ 	.byte	0xff
	.zero		1


	//   ....[146]....
        /*0a28*/ 	.word	0x00009000
        /*0a2c*/ 	.word	0x00000054
        /*0a30*/ 	.word	0x000000e0
        /*0a34*/ 	.short	0x010a
        /*0a36*/ 	.byte	0xff
	.zero		1


	//   ....[147]....
        /*0a38*/ 	.word	0x00009050
        /*0a3c*/ 	.word	0x00000002
        /*0a40*/ 	.word	0x00000070
        /*0a44*/ 	.short	0x010a
        /*0a46*/ 	.byte	0xff
	.zero		1


	//   ....[148]....
        /*0a48*/ 	.word	0x000090a0
        /*0a4c*/ 	.word	0x00000000
        /*0a50*/ 	.word	0x00000070
        /*0a54*/ 	.short	0x010a
        /*0a56*/ 	.byte	0xff
	.zero		1


	//   ....[149]....
        /*0a58*/ 	.word	0x000090f0
        /*0a5c*/ 	.word	0x00000002
        /*0a60*/ 	.word	0x00000070
        /*0a64*/ 	.short	0x010a
        /*0a66*/ 	.byte	0xff
	.zero		1


	//----- nvinfo : EIATTR_NUM_MBARRIERS
	.align		4
.L_47:
        /*0a68*/ 	.byte	0x03, 0x38
        /*0a6a*/ 	.short	0x0028


	//----- nvinfo : EIATTR_EXIT_INSTR_OFFSETS
	.align		4
        /*0a6c*/ 	.byte	0x04, 0x1c
        /*0a6e*/ 	.short	(.L_49 - .L_48)


	//   ....[0]....
.L_48:
        /*0a70*/ 	.word	0x00002710


	//   ....[1]....
        /*0a74*/ 	.word	0x00002c00


	//   ....[2]....
        /*0a78*/ 	.word	0x00002c60


	//   ....[3]....
        /*0a7c*/ 	.word	0x00003bc0


	//   ....[4]....
        /*0a80*/ 	.word	0x00004be0


	//   ....[5]....
        /*0a84*/ 	.word	0x00004c20


	//   ....[6]....
        /*0a88*/ 	.word	0x00008340


	//   ....[7]....
        /*0a8c*/ 	.word	0x000083c0


	//   ....[8]....
        /*0a90*/ 	.word	0x000083f0


	//   ....[9]....
        /*0a94*/ 	.word	0x00008460


	//----- nvinfo : EIATTR_MAX_THREADS
	.align		4
.L_49:
        /*0a98*/ 	.byte	0x04, 0x05
        /*0a9a*/ 	.short	(.L_51 - .L_50)
.L_50:
        /*0a9c*/ 	.word	0x00000100
        /*0aa0*/ 	.word	0x00000001
        /*0aa4*/ 	.word	0x00000001


	//----- nvinfo : EIATTR_CRS_STACK_SIZE
	.align		4
.L_51:
        /*0aa8*/ 	.byte	0x04, 0x1e
        /*0aaa*/ 	.short	(.L_53 - .L_52)
.L_52:
        /*0aac*/ 	.word	0x00000000


	//----- nvinfo : EIATTR_CBANK_PARAM_SIZE
	.align		4
.L_53:
        /*0ab0*/ 	.byte	0x03, 0x19
        /*0ab2*/ 	.short	0x0800


	//----- nvinfo : EIATTR_PARAM_CBANK
	.align		4
        /*0ab4*/ 	.byte	0x04, 0x0a
        /*0ab6*/ 	.short	(.L_55 - .L_54)
	.align		4
.L_54:
        /*0ab8*/ 	.word	index@(.nv.constant0._ZN7cutlass13device_kernelINS_4gemm6kernel13GemmUniversalIN4cute5tupleIJiiiiEEENS1_10collective13CollectiveMmaINS1_35MainloopSm100TmaUmmaWarpSpecializedILi7ELi2ELi4ENS5_IJNS4_1CILi1EEESB_SB_EEEEENS5_IJNSA_ILi64EEENSA_ILi128EEENSA_ILi32EEEEEENS_10tfloat32_tENS5_IJlSB_lEEESI_SJ_NS4_8TiledMMAINS4_8MMA_AtomIJNS4_17SM100_MMA_TF32_SSISI_SI_fLi64ELi128ELNS4_4UMMA5MajorE0ELSO_0ELNSN_7ScaleInE0ELSP_0EEEEEENS4_6LayoutISC_NS5_IJNSA_ILi0EEEST_ST_EEEEENS5_IJNS4_10UnderscoreESW_SW_EEEEENS4_13SM90_TMA_LOADENS4_14ComposedLayoutINS4_7SwizzleILi3ELi4ELi3EEENS4_18smem_ptr_flag_bitsILi32EEENSS_INS5_IJNSA_ILi8EEESG_EEENS5_IJSG_SB_EEEEEEEvNS4_8identityESZ_S19_vS1A_EENS_8epilogue10collective18CollectiveEpilogueINS1C_23Sm100TmaWarpSpecializedILi4ELi2ELi16ELb1ELb0EEEJSH_NS5_IJNSS_ISE_SB_EENSS_ISG_SB_EEEEESI_SJ_SI_SJ_NS1C_6fusion15FusionCallbacksIS1G_NS1K_17LinearCombinationISI_fSI_fLNS_15FloatRoundStyleE2EEESH_S1J_JEEENS4_5SM1004TMEM4LOAD26SM100_TMEM_LOAD_16dp128b8xESZ_S19_NS4_17SM75_U32x4_LDSM_NENS4_14SM90_TMA_STOREES19_NS4_17SM90_U32x4_STSM_NENS4_39AutoVectorizingCopyWithAssumedAlignmentILi128EEEEEEvvEEEEvNT_6ParamsE)
        /*0abc*/ 	.short	0x0380
        /*0abe*/ 	.short	0x0800


	//----- nvinfo : EIATTR_SW_WAR
	.align		4
.L_55:
        /*0ac0*/ 	.byte	0x04, 0x36
        /*0ac2*/ 	.short	(.L_57 - .L_56)
.L_56:
        /*0ac4*/ 	.word	0x00000008
.L_57:


//--------------------- .nv.callgraph             --------------------------
	.section	.nv.callgraph,"",@"SHT_CUDA_CALLGRAPH"
	.align	4
	.sectionentsize	8
	.align		4
        /*0000*/ 	.word	0x00000000
	.align		4
        /*0004*/ 	.word	0xffffffff
	.align		4
        /*0008*/ 	.word	index@(_ZN7cutlass13device_kernelINS_4gemm6kernel13GemmUniversalIN4cute5tupleIJiiiiEEENS1_10collective13CollectiveMmaINS1_35MainloopSm100TmaUmmaWarpSpecializedILi7ELi2ELi4ENS5_IJNS4_1CILi1EEESB_SB_EEEEENS5_IJNSA_ILi64EEENSA_ILi128EEENSA_ILi32EEEEEENS_10tfloat32_tENS5_IJlSB_lEEESI_SJ_NS4_8TiledMMAINS4_8MMA_AtomIJNS4_17SM100_MMA_TF32_SSISI_SI_fLi64ELi128ELNS4_4UMMA5MajorE0ELSO_0ELNSN_7ScaleInE0ELSP_0EEEEEENS4_6LayoutISC_NS5_IJNSA_ILi0EEEST_ST_EEEEENS5_IJNS4_10UnderscoreESW_SW_EEEEENS4_13SM90_TMA_LOADENS4_14ComposedLayoutINS4_7SwizzleILi3ELi4ELi3EEENS4_18smem_ptr_flag_bitsILi32EEENSS_INS5_IJNSA_ILi8EEESG_EEENS5_IJSG_SB_EEEEEEEvNS4_8identityESZ_S19_vS1A_EENS_8epilogue10collective18CollectiveEpilogueINS1C_23Sm100TmaWarpSpecializedILi4ELi2ELi16ELb1ELb0EEEJSH_NS5_IJNSS_ISE_SB_EENSS_ISG_SB_EEEEESI_SJ_SI_SJ_NS1C_6fusion15FusionCallbacksIS1G_NS1K_17LinearCombinationISI_fSI_fLNS_15FloatRoundStyleE2EEESH_S1J_JEEENS4_5SM1004TMEM4LOAD26SM100_TMEM_LOAD_16dp128b8xESZ_S19_NS4_17SM75_U32x4_LDSM_NENS4_14SM90_TMA_STOREES19_NS4_17SM90_U32x4_STSM_NENS4_39AutoVectorizingCopyWithAssumedAlignmentILi128EEEEEEvvEEEEvNT_6ParamsE)
	.align		4
        /*000c*/ 	.word	index@(__assertfail)
	.align		4
        /*0010*/ 	.word	0x00000000
	.align		4
        /*0014*/ 	.word	0xfffffffe
	.align		4
        /*0018*/ 	.word	0x00000000
	.align		4
        /*001c*/ 	.word	0xfffffffd
	.align		4
        /*0020*/ 	.word	0x00000000
	.align		4
        /*0024*/ 	.word	0xfffffffc


//--------------------- .nv.constant4             --------------------------
	.section	.nv.constant4,"a",@progbits
	.align	8
	.align		8
.nv.constant4:
        /*0000*/ 	.dword	__assertfail
	.align		8
        /*0008*/ 	.dword	__unnamed_1
	.align		8
        /*0010*/ 	.dword	__unnamed_2
	.align		8
        /*0018*/ 	.dword	_ZN40_INTERNAL_ce00fa0f_4_k_cu_92d1b801_264114cuda3std3__45__cpo5beginE
	.align		8
        /*0020*/ 	.dword	_ZN40_INTERNAL_ce00fa0f_4_k_cu_92d1b801_264114cuda3std3__45__cpo3endE
	.align		8
        /*0028*/ 	.dword	_ZN40_INTERNAL_ce00fa0f_4_k_cu_92d1b801_264114cuda3std3__45__cpo6cbeginE
	.align		8
        /*0030*/ 	.dword	_ZN40_INTERNAL_ce00fa0f_4_k_cu_92d1b801_264114cuda3std3__45__cpo4cendE
	.align		8
        /*0038*/ 	.dword	_ZN40_INTERNAL_ce00fa0f_4_k_cu_92d1b801_264114cuda3std3__442_GLOBAL__N__ce00fa0f_4_k_cu_92d1b801_264116ignoreE
	.align		8
        /*0040*/ 	.dword	_ZN40_INTERNAL_ce00fa0f_4_k_cu_92d1b801_264114cuda3std3__419piecewise_constructE
	.align		8
        /*0048*/ 	.dword	_ZN40_INTERNAL_ce00fa0f_4_k_cu_92d1b801_264114cuda3std3__48in_placeE
	.align		8
        /*0050*/ 	.dword	_ZN40_INTERNAL_ce00fa0f_4_k_cu_92d1b801_264114cuda3std6ranges3__45__cpo4swapE
	.align		8
        /*0058*/ 	.dword	_ZN40_INTERNAL_ce00fa0f_4_k_cu_92d1b801_264114cuda3std6ranges3__45__cpo9iter_moveE
	.align		8
        /*0060*/ 	.dword	_ZN40_INTERNAL_ce00fa0f_4_k_cu_92d1b801_264114cute7productE
	.align		8
        /*0068*/ 	.dword	_ZN40_INTERNAL_ce00fa0f_4_k_cu_92d1b801_264114cute1_E
	.align		8
        /*0070*/ 	.dword	$str$25
	.align		8
        /*0078*/ 	.dword	$str$26
	.align		8
        /*0080*/ 	.dword	$str$27
	.align		8
        /*0088*/ 	.dword	$str$28


//--------------------- .text._ZN7cutlass13device_kernelINS_4gemm6kernel13GemmUniversalIN4cute5tupleIJiiiiEEENS1_10collective13CollectiveMmaINS1_35MainloopSm100TmaUmmaWarpSpecializedILi7ELi2ELi4ENS5_IJNS4_1CILi1EEESB_SB_EEEEENS5_IJNSA_ILi64EEENSA_ILi128EEENSA_ILi32EEEEEENS_10tfloat32_tENS5_IJlSB_lEEESI_SJ_NS4_8TiledMMAINS4_8MMA_AtomIJNS4_17SM100_MMA_TF32_SSISI_SI_fLi64ELi128ELNS4_4UMMA5MajorE0ELSO_0ELNSN_7ScaleInE0ELSP_0EEEEEENS4_6LayoutISC_NS5_IJNSA_ILi0EEEST_ST_EEEEENS5_IJNS4_10UnderscoreESW_SW_EEEEENS4_13SM90_TMA_LOADENS4_14ComposedLayoutINS4_7SwizzleILi3ELi4ELi3EEENS4_18smem_ptr_flag_bitsILi32EEENSS_INS5_IJNSA_ILi8EEESG_EEENS5_IJSG_SB_EEEEEEEvNS4_8identityESZ_S19_vS1A_EENS_8epilogue10collective18CollectiveEpilogueINS1C_23Sm100TmaWarpSpecializedILi4ELi2ELi16ELb1ELb0EEEJSH_NS5_IJNSS_ISE_SB_EENSS_ISG_SB_EEEEESI_SJ_SI_SJ_NS1C_6fusion15FusionCallbacksIS1G_NS1K_17LinearCombinationISI_fSI_fLNS_15FloatRoundStyleE2EEESH_S1J_JEEENS4_5SM1004TMEM4LOAD26SM100_TMEM_LOAD_16dp128b8xESZ_S19_NS4_17SM75_U32x4_LDSM_NENS4_14SM90_TMA_STOREES19_NS4_17SM90_U32x4_STSM_NENS4_39AutoVectorizingCopyWithAssumedAlignmentILi128EEEEEEvvEEEEvNT_6ParamsE --------------------------
	.section	.text._ZN7cutlass13device_kernelINS_4gemm6kernel13GemmUniversalIN4cute5tupleIJiiiiEEENS1_10collective13CollectiveMmaINS1_35MainloopSm100TmaUmmaWarpSpecializedILi7ELi2ELi4ENS5_IJNS4_1CILi1EEESB_SB_EEEEENS5_IJNSA_ILi64EEENSA_ILi128EEENSA_ILi32EEEEEENS_10tfloat32_tENS5_IJlSB_lEEESI_SJ_NS4_8TiledMMAINS4_8MMA_AtomIJNS4_17SM100_MMA_TF32_SSISI_SI_fLi64ELi128ELNS4_4UMMA5MajorE0ELSO_0ELNSN_7ScaleInE0ELSP_0EEEEEENS4_6LayoutISC_NS5_IJNSA_ILi0EEEST_ST_EEEEENS5_IJNS4_10UnderscoreESW_SW_EEEEENS4_13SM90_TMA_LOADENS4_14ComposedLayoutINS4_7SwizzleILi3ELi4ELi3EEENS4_18smem_ptr_flag_bitsILi32EEENSS_INS5_IJNSA_ILi8EEESG_EEENS5_IJSG_SB_EEEEEEEvNS4_8identityESZ_S19_vS1A_EENS_8epilogue10collective18CollectiveEpilogueINS1C_23Sm100TmaWarpSpecializedILi4ELi2ELi16ELb1ELb0EEEJSH_NS5_IJNSS_ISE_SB_EENSS_ISG_SB_EEEEESI_SJ_SI_SJ_NS1C_6fusion15FusionCallbacksIS1G_NS1K_17LinearCombinationISI_fSI_fLNS_15FloatRoundStyleE2EEESH_S1J_JEEENS4_5SM1004TMEM4LOAD26SM100_TMEM_LOAD_16dp128b8xESZ_S19_NS4_17SM75_U32x4_LDSM_NENS4_14SM90_TMA_STOREES19_NS4_17SM90_U32x4_STSM_NENS4_39AutoVectorizingCopyWithAssumedAlignmentILi128EEEEEEvvEEEEvNT_6ParamsE,"ax",@progbits
	.align	128
.text._ZN7cutlass13device_kernelINS_4gemm6kernel13GemmUniversalIN4cute5tupleIJiiiiEEENS1_10collective13CollectiveMmaINS1_35MainloopSm100TmaUmmaWarpSpecializedILi7ELi2ELi4ENS5_IJNS4_1CILi1EEESB_SB_EEEEENS5_IJNSA_ILi64EEENSA_ILi128EEENSA_ILi32EEEEEENS_10tfloat32_tENS5_IJlSB_lEEESI_SJ_NS4_8TiledMMAINS4_8MMA_AtomIJNS4_17SM100_MMA_TF32_SSISI_SI_fLi64ELi128ELNS4_4UMMA5MajorE0ELSO_0ELNSN_7ScaleInE0ELSP_0EEEEEENS4_6LayoutISC_NS5_IJNSA_ILi0EEEST_ST_EEEEENS5_IJNS4_10UnderscoreESW_SW_EEEEENS4_13SM90_TMA_LOADENS4_14ComposedLayoutINS4_7SwizzleILi3ELi4ELi3EEENS4_18smem_ptr_flag_bitsILi32EEENSS_INS5_IJNSA_ILi8EEESG_EEENS5_IJSG_SB_EEEEEEEvNS4_8identityESZ_S19_vS1A_EENS_8epilogue10collective18CollectiveEpilogueINS1C_23Sm100TmaWarpSpecializedILi4ELi2ELi16ELb1ELb0EEEJSH_NS5_IJNSS_ISE_SB_EENSS_ISG_SB_EEEEESI_SJ_SI_SJ_NS1C_6fusion15FusionCallbacksIS1G_NS1K_17LinearCombinationISI_fSI_fLNS_15FloatRoundStyleE2EEESH_S1J_JEEENS4_5SM1004TMEM4LOAD26SM100_TMEM_LOAD_16dp128b8xESZ_S19_NS4_17SM75_U32x4_LDSM_NENS4_14SM90_TMA_STOREES19_NS4_17SM90_U32x4_STSM_NENS4_39AutoVectorizingCopyWithAssumedAlignmentILi128EEEEEEvvEEEEvNT_6ParamsE:
        .type           _ZN7cutlass13device_kernelINS_4gemm6kernel13GemmUniversalIN4cute5tupleIJiiiiEEENS1_10collective13CollectiveMmaINS1_35MainloopSm100TmaUmmaWarpSpecializedILi7ELi2ELi4ENS5_IJNS4_1CILi1EEESB_SB_EEEEENS5_IJNSA_ILi64EEENSA_ILi128EEENSA_ILi32EEEEEENS_10tfloat32_tENS5_IJlSB_lEEESI_SJ_NS4_8TiledMMAINS4_8MMA_AtomIJNS4_17SM100_MMA_TF32_SSISI_SI_fLi64ELi128ELNS4_4UMMA5MajorE0ELSO_0ELNSN_7ScaleInE0ELSP_0EEEEEENS4_6LayoutISC_NS5_IJNSA_ILi0EEEST_ST_EEEEENS5_IJNS4_10UnderscoreESW_SW_EEEEENS4_13SM90_TMA_LOADENS4_14ComposedLayoutINS4_7SwizzleILi3ELi4ELi3EEENS4_18smem_ptr_flag_bitsILi32EEENSS_INS5_IJNSA_ILi8EEESG_EEENS5_IJSG_SB_EEEEEEEvNS4_8identityESZ_S19_vS1A_EENS_8epilogue10collective18CollectiveEpilogueINS1C_23Sm100TmaWarpSpecializedILi4ELi2ELi16ELb1ELb0EEEJSH_NS5_IJNSS_ISE_SB_EENSS_ISG_SB_EEEEESI_SJ_SI_SJ_NS1C_6fusion15FusionCallbacksIS1G_NS1K_17LinearCombinationISI_fSI_fLNS_15FloatRoundStyleE2EEESH_S1J_JEEENS4_5SM1004TMEM4LOAD26SM100_TMEM_LOAD_16dp128b8xESZ_S19_NS4_17SM75_U32x4_LDSM_NENS4_14SM90_TMA_STOREES19_NS4_17SM90_U32x4_STSM_NENS4_39AutoVectorizingCopyWithAssumedAlignmentILi128EEEEEEvvEEEEvNT_6ParamsE,@function
        .size           _ZN7cutlass13device_kernelINS_4gemm6kernel13GemmUniversalIN4cute5tupleIJiiiiEEENS1_10collective13CollectiveMmaINS1_35MainloopSm100TmaUmmaWarpSpecializedILi7ELi2ELi4ENS5_IJNS4_1CILi1EEESB_SB_EEEEENS5_IJNSA_ILi64EEENSA_ILi128EEENSA_ILi32EEEEEENS_10tfloat32_tENS5_IJlSB_lEEESI_SJ_NS4_8TiledMMAINS4_8MMA_AtomIJNS4_17SM100_MMA_TF32_SSISI_SI_fLi64ELi128ELNS4_4UMMA5MajorE0ELSO_0ELNSN_7ScaleInE0ELSP_0EEEEEENS4_6LayoutISC_NS5_IJNSA_ILi0EEEST_ST_EEEEENS5_IJNS4_10UnderscoreESW_SW_EEEEENS4_13SM90_TMA_LOADENS4_14ComposedLayoutINS4_7SwizzleILi3ELi4ELi3EEENS4_18smem_ptr_flag_bitsILi32EEENSS_INS5_IJNSA_ILi8EEESG_EEENS5_IJSG_SB_EEEEEEEvNS4_8identityESZ_S19_vS1A_EENS_8epilogue10collective18CollectiveEpilogueINS1C_23Sm100TmaWarpSpecializedILi4ELi2ELi16ELb1ELb0EEEJSH_NS5_IJNSS_ISE_SB_EENSS_ISG_SB_EEEEESI_SJ_SI_SJ_NS1C_6fusion15FusionCallbacksIS1G_NS1K_17LinearCombinationISI_fSI_fLNS_15FloatRoundStyleE2EEESH_S1J_JEEENS4_5SM1004TMEM4LOAD26SM100_TMEM_LOAD_16dp128b8xESZ_S19_NS4_17SM75_U32x4_LDSM_NENS4_14SM90_TMA_STOREES19_NS4_17SM90_U32x4_STSM_NENS4_39AutoVectorizingCopyWithAssumedAlignmentILi128EEEEEEvvEEEEvNT_6ParamsE,(.L_x_185 - _ZN7cutlass13device_kernelINS_4gemm6kernel13GemmUniversalIN4cute5tupleIJiiiiEEENS1_10collective13CollectiveMmaINS1_35MainloopSm100TmaUmmaWarpSpecializedILi7ELi2ELi4ENS5_IJNS4_1CILi1EEESB_SB_EEEEENS5_IJNSA_ILi64EEENSA_ILi128EEENSA_ILi32EEEEEENS_10tfloat32_tENS5_IJlSB_lEEESI_SJ_NS4_8TiledMMAINS4_8MMA_AtomIJNS4_17SM100_MMA_TF32_SSISI_SI_fLi64ELi128ELNS4_4UMMA5MajorE0ELSO_0ELNSN_7ScaleInE0ELSP_0EEEEEENS4_6LayoutISC_NS5_IJNSA_ILi0EEEST_ST_EEEEENS5_IJNS4_10UnderscoreESW_SW_EEEEENS4_13SM90_TMA_LOADENS4_14ComposedLayoutINS4_7SwizzleILi3ELi4ELi3EEENS4_18smem_ptr_flag_bitsILi32EEENSS_INS5_IJNSA_ILi8EEESG_EEENS5_IJSG_SB_EEEEEEEvNS4_8identityESZ_S19_vS1A_EENS_8epilogue10collective18CollectiveEpilogueINS1C_23Sm100TmaWarpSpecializedILi4ELi2ELi16ELb1ELb0EEEJSH_NS5_IJNSS_ISE_SB_EENSS_ISG_SB_EEEEESI_SJ_SI_SJ_NS1C_6fusion15FusionCallbacksIS1G_NS1K_17LinearCombinationISI_fSI_fLNS_15FloatRoundStyleE2EEESH_S1J_JEEENS4_5SM1004TMEM4LOAD26SM100_TMEM_LOAD_16dp128b8xESZ_S19_NS4_17SM75_U32x4_LDSM_NENS4_14SM90_TMA_STOREES19_NS4_17SM90_U32x4_STSM_NENS4_39AutoVectorizingCopyWithAssumedAlignmentILi128EEEEEEvvEEEEvNT_6ParamsE)
        .other          _ZN7cutlass13device_kernelINS_4gemm6kernel13GemmUniversalIN4cute5tupleIJiiiiEEENS1_10collective13CollectiveMmaINS1_35MainloopSm100TmaUmmaWarpSpecializedILi7ELi2ELi4ENS5_IJNS4_1CILi1EEESB_SB_EEEEENS5_IJNSA_ILi64EEENSA_ILi128EEENSA_ILi32EEEEEENS_10tfloat32_tENS5_IJlSB_lEEESI_SJ_NS4_8TiledMMAINS4_8MMA_AtomIJNS4_17SM100_MMA_TF32_SSISI_SI_fLi64ELi128ELNS4_4UMMA5MajorE0ELSO_0ELNSN_7ScaleInE0ELSP_0EEEEEENS4_6LayoutISC_NS5_IJNSA_ILi0EEEST_ST_EEEEENS5_IJNS4_10UnderscoreESW_SW_EEEEENS4_13SM90_TMA_LOADENS4_14ComposedLayoutINS4_7SwizzleILi3ELi4ELi3EEENS4_18smem_ptr_flag_bitsILi32EEENSS_INS5_IJNSA_ILi8EEESG_EEENS5_IJSG_SB_EEEEEEEvNS4_8identityESZ_S19_vS1A_EENS_8epilogue10collective18CollectiveEpilogueINS1C_23Sm100TmaWarpSpecializedILi4ELi2ELi16ELb1ELb0EEEJSH_NS5_IJNSS_ISE_SB_EENSS_ISG_SB_EEEEESI_SJ_SI_SJ_NS1C_6fusion15FusionCallbacksIS1G_NS1K_17LinearCombinationISI_fSI_fLNS_15FloatRoundStyleE2EEESH_S1J_JEEENS4_5SM1004TMEM4LOAD26SM100_TMEM_LOAD_16dp128b8xESZ_S19_NS4_17SM75_U32x4_LDSM_NENS4_14SM90_TMA_STOREES19_NS4_17SM90_U32x4_STSM_NENS4_39AutoVectorizingCopyWithAssumedAlignmentILi128EEEEEEvvEEEEvNT_6ParamsE,@"STO_CUDA_ENTRY STV_DEFAULT"
_ZN7cutlass13device_kernelINS_4gemm6kernel13GemmUniversalIN4cute5tupleIJiiiiEEENS1_10collective13CollectiveMmaINS1_35MainloopSm100TmaUmmaWarpSpecializedILi7ELi2ELi4ENS5_IJNS4_1CILi1EEESB_SB_EEEEENS5_IJNSA_ILi64EEENSA_ILi128EEENSA_ILi32EEEEEENS_10tfloat32_tENS5_IJlSB_lEEESI_SJ_NS4_8TiledMMAINS4_8MMA_AtomIJNS4_17SM100_MMA_TF32_SSISI_SI_fLi64ELi128ELNS4_4UMMA5MajorE0ELSO_0ELNSN_7ScaleInE0ELSP_0EEEEEENS4_6LayoutISC_NS5_IJNSA_ILi0EEEST_ST_EEEEENS5_IJNS4_10UnderscoreESW_SW_EEEEENS4_13SM90_TMA_LOADENS4_14ComposedLayoutINS4_7SwizzleILi3ELi4ELi3EEENS4_18smem_ptr_flag_bitsILi32EEENSS_INS5_IJNSA_ILi8EEESG_EEENS5_IJSG_SB_EEEEEEEvNS4_8identityESZ_S19_vS1A_EENS_8epilogue10collective18CollectiveEpilogueINS1C_23Sm100TmaWarpSpecializedILi4ELi2ELi16ELb1ELb0EEEJSH_NS5_IJNSS_ISE_SB_EENSS_ISG_SB_EEEEESI_SJ_SI_SJ_NS1C_6fusion15FusionCallbacksIS1G_NS1K_17LinearCombinationISI_fSI_fLNS_15FloatRoundStyleE2EEESH_S1J_JEEENS4_5SM1004TMEM4LOAD26SM100_TMEM_LOAD_16dp128b8xESZ_S19_NS4_17SM75_U32x4_LDSM_NENS4_14SM90_TMA_STOREES19_NS4_17SM90_U32x4_STSM_NENS4_39AutoVectorizingCopyWithAssumedAlignmentILi128EEEEEEvvEEEEvNT_6ParamsE:
[----:B------:R-:W1:Y:S01]  /*0000*/  LDC R1, c[0x0][0x37c] ;  /* 0x0000df00ff017b82 */ /* 0x000e620000000800 */
[----:B------:R-:W2:Y:S01]  /*0010*/  S2R R77, SR_TID.X ;  /* 0x00000000004d7919 */ /* 0x000ea20000002100 */
[----:B------:R-:W3:Y:S01]  /*0020*/  LDCU.64 UR4, c[0x0][0x890] ;  /* 0x00011200ff0477ac */ /* 0x000ee20008000a00 */
[----:B------:R-:W-:Y:S02]  /*0030*/  PRMT R64, RZ, 0x7610, R64 ;  /* 0x00007610ff407816 */ /* 0x000fe40000000040 */
[----:B------:R-:W-:Y:S01]  /*0040*/  ELECT P5, URZ, PT ;  /* 0x0000000000ff782f */ /* 0x000fe200038a0000 */
[----:B------:R-:W4:Y:S01]  /*0050*/  LDCU.64 UR46, c[0x0][0x358] ;  /* 0x00006b00ff2e77ac */ /* 0x000f220008000a00 */
[----:B---3--:R-:W-:-:S04]  /*0060*/  UISETP.NE.U32.AND UP0, UPT, UR4, URZ, UPT ;  /* 0x000000ff0400728c */ /* 0x008fc8000bf05070 */
[----:B------:R-:W-:Y:S01]  /*0070*/  UISETP.NE.AND.EX UP0, UPT, UR5, URZ, UPT, UP0 ;  /* 0x000000ff0500728c */ /* 0x000fe2000bf05300 */
[----:B--2---:R-:W-:-:S05]  /*0080*/  SHF.R.U32.HI R69, RZ, 0x5, R77 ;  /* 0x00000005ff457819 */ /* 0x004fca000001164d */
[----:B------:R-:W2:Y:S02]  /*0090*/  SHFL.IDX PT, R0, R69, RZ, 0x1f ;  /* 0x00001fff45007589 */ /* 0x000ea400000e0000 */
[----:B--2---:R-:W-:Y:S01]  /*00a0*/  R2UR UR8, R0 ;  /* 0x00000000000872ca */ /* 0x004fe200000e0000 */
[----:B-1--4-:R-:W-:-:S14]  /*00b0*/  BRA.U UP0, `(.L_x_0) ;  /* 0x00000001002c7547 */ /* 0x012fdc000b800000 */
[----:B------:R-:W1:Y:S02]  /*00c0*/  LDCU.64 UR6, c[0x0][0x888] ;  /* 0x00011100ff0677ac */ /* 0x000e640008000a00 */
[----:B-1----:R-:W-:-:S04]  /*00d0*/  UISETP.NE.U32.AND UP0, UPT, UR6, URZ, UPT ;  /* 0x000000ff0600728c */ /* 0x002fc8000bf05070 */
[----:B------:R-:W-:-:S09]  /*00e0*/  UISETP.NE.AND.EX UP0, UPT, UR7, URZ, UPT, UP0 ;  /* 0x000000ff0700728c */ /* 0x000fd2000bf05300 */
[----:B------:R-:W-:Y:S05]  /*00f0*/  BRA.U !UP0, `(.L_x_1) ;  /* 0x0000000108107547 */ /* 0x000fea000b800000 */
[----:B------:R-:W1:Y:S02]  /*0100*/  LDC.64 R2, c[0x0][0x888] ;  /* 0x00022200ff027b82 */ /* 0x000e640000000a00 */
[----:B-1----:R1:W5:Y:S01]  /*0110*/  LDG.E R35, desc[UR46][R2.64] ;  /* 0x0000002e02237981 */ /* 0x002362000c1e1900 */
[----:B------:R-:W-:Y:S01]  /*0120*/  HFMA2 R64, -RZ, RZ, 0, 5.9604644775390625e-08 ;  /* 0x00000001ff407431 */ /* 0x000fe200000001ff */
[----:B------:R-:W-:Y:S05]  /*0130*/  BRA `(.L_x_0) ;  /* 0x00000000000c7947 */ /* 0x000fea0003800000 */
.L_x_1:
[----:B------:R-:W1:Y:S01]  /*0140*/  LDCU UR6, c[0x0][0x880] ;  /* 0x00011000ff0677ac */ /* 0x000e620008000800 */
[----:B------:R-:W-:Y:S01]  /*0150*/  HFMA2 R64, -RZ, RZ, 0, 5.9604644775390625e-08 ;  /* 0x00000001ff407431 */ /* 0x000fe200000001ff */
[----:B-1----:R-:W-:-:S07]  /*0160*/  MOV R35, UR6 ;  /* 0x0000000600237c02 */ /* 0x002fce0008000f00 */
.L_x_0:
[----:B------:R-:W2:Y:S02]  /*0170*/  LDCU.64 UR6, c[0x0][0x8b0] ;  /* 0x00011600ff0677ac */ /* 0x000ea40008000a00 */
[----:B--2---:R-:W-:-:S04]  /*0180*/  UISETP.NE.U32.AND UP0, UPT, UR6, URZ, UPT ;  /* 0x000000ff0600728c */ /* 0x004fc8000bf05070 */
[----:B------:R-:W-:-:S09]  /*0190*/  UISETP.NE.AND.EX UP0, UPT, UR7, URZ, UPT, UP0 ;  /* 0x000000ff0700728c */ /* 0x000fd2000bf05300 */
[----:B------:R-:W-:Y:S05]  /*01a0*/  BRA.U UP0, `(.L_x_2) ;  /* 0x0000000100247547 */ /* 0x000fea000b800000 */
[----:B------:R-:W2:Y:S02]  /*01b0*/  LDCU.64 UR6, c[0x0][0x8a8] ;  /* 0x00011500ff0677ac */ /* 0x000ea40008000a00 */
[----:B--2---:R-:W-:-:S04]  /*01c0*/  UISETP.NE.U32.AND UP0, UPT, UR6, URZ, UPT ;  /* 0x000000ff0600728c */ /* 0x004fc8000bf05070 */
[----:B------:R-:W-:-:S09]  /*01d0*/  UISETP.NE.AND.EX UP0, UPT, UR7, URZ, UPT, UP0 ;  /* 0x000000ff0700728c */ /* 0x000fd2000bf05300 */
[----:B------:R-:W-:Y:S05]  /*01e0*/  BRA.U !UP0, `(.L_x_3) ;  /* 0x00000001080c7547 */ /* 0x000fea000b800000 */
[----:B-1----:R-:W1:Y:S02]  /*01f0*/  LDC.64 R2, c[0x0][0x8a8] ;  /* 0x00022a00ff027b82 */ /* 0x002e640000000a00 */
[----:B-1----:R2:W5:Y:S01]  /*0200*/  LDG.E R33, desc[UR46][R2.64] ;  /* 0x0000002e02217981 */ /* 0x002562000c1e1900 */
[----:B------:R-:W-:Y:S05]  /*0210*/  BRA `(.L_x_2) ;  /* 0x0000000000087947 */ /* 0x000fea0003800000 */
.L_x_3:
[----:B------:R-:W2:Y:S02]  /*0220*/  LDCU UR6, c[0x0][0x8a0] ;  /* 0x00011400ff0677ac */ /* 0x000ea40008000800 */
[----:B--2---:R-:W-:Y:S02]  /*0230*/  MOV R33, UR6 ;  /* 0x0000000600217c02 */ /* 0x004fe40008000f00 */
.L_x_2:
[----:B------:R-:W-:Y:S01]  /*0240*/  IMAD.U32 R0, RZ, RZ, UR8 ;  /* 0x00000008ff007e24 */ /* 0x000fe2000f8e00ff */
[----:B------:R-:W-:Y:S04]  /*0250*/  BSSY.RECONVERGENT B0, `(.L_x_4) ;  /* 0x000000c000007945 */ /* 0x000fe80003800200 */
[C---:B------:R-:W-:Y:S02]  /*0260*/  ISETP.NE.OR P1, PT, R0.reuse, 0x1, !P5 ;  /* 0x000000010000780c */ /* 0x040fe40006f25670 */
[----:B------:R-:W-:-:S11]  /*0270*/  ISETP.NE.OR P0, PT, R0, 0x3, !P5 ;  /* 0x000000030000780c */ /* 0x000fd60006f05670 */
[----:B------:R-:W-:Y:S05]  /*0280*/  @P1 BRA `(.L_x_5) ;  /* 0x0000000000201947 */ /* 0x000fea0003800000 */
[----:B------:R-:W3:Y:S02]  /*0290*/  LDCU.64 UR6, c[0x0][0x348] ;  /* 0x00006900ff0677ac */ /* 0x000ee40008000a00 */
[----:B---3--:R-:W-:Y:S02]  /*02a0*/  UIADD3 UR10, UP1, UPT, UR6, 0x80, URZ ;  /* 0x00000080060a7890 */ /* 0x008fe4000ff3e0ff */
[----:B------:R-:W-:Y:S02]  /*02b0*/  UIADD3 UR6, UP0, UPT, UR6, 0x180, URZ ;  /* 0x0000018006067890 */ /* 0x000fe4000ff1e0ff */
[----:B------:R-:W-:Y:S02]  /*02c0*/  UIADD3.X UR11, UPT, UPT, URZ, UR7, URZ, UP1, !UPT ;  /* 0x00000007ff0b7290 */ /* 0x000fe40008ffe4ff */
[----:B------:R-:W-:-:S07]  /*02d0*/  UIADD3.X UR7, UPT, UPT, URZ, UR7, URZ, UP0, !UPT ;  /* 0x00000007ff077290 */ /* 0x000fce00087fe4ff */
[----:B------:R3:W-:Y:S02]  /*02e0*/  UTMACCTL.PF [UR10] ;  /* 0x000000000a0079b9 */ /* 0x0007e40008040000 */
[----:B------:R3:W-:Y:S02]  /*02f0*/  UTMACCTL.PF [UR6] ;  /* 0x00000000060079b9 */ /* 0x0007e40008040000 */
[----:B---3--:R-:W-:Y:S01]  /*0300*/  NOP ;  /* 0x0000000000007918 */ /* 0x008fe20000000000 */
.L_x_5:
[----:B------:R-:W-:Y:S05]  /*0310*/  BSYNC.RECONVERGENT B0 ;  /* 0x0000000000007941 */ /* 0x000fea0003800200 */
.L_x_4:
[----:B------:R-:W-:Y:S04]  /*0320*/  BSSY.RECONVERGENT B0, `(.L_x_6) ;  /* 0x000000a000007945 */ /* 0x000fe80003800200 */
        /* <DEDUP_REMOVED lines=9> */
.L_x_7:
[----:B------:R-:W-:Y:S05]  /*03c0*/  BSYNC.RECONVERGENT B0 ;  /* 0x0000000000007941 */ /* 0x000fea0003800200 */
.L_x_6:
[----:B------:R-:W3:Y:S01]  /*03d0*/  LDCU.64 UR6, c[0x0][0x888] ;  /* 0x00011100ff0677ac */ /* 0x000ee20008000a00 */
[----:B------:R-:W-:Y:S02]  /*03e0*/  UISETP.EQ.U32.AND UP1, UPT, UR4, URZ, UPT ;  /* 0x000000ff0400728c */ /* 0x000fe4000bf22070 */
[----:B------:R-:W-:Y:S02]  /*03f0*/  UPLOP3.LUT UP2, UPT, UPT, UPT, UPT, 0x80, 0x8 ;  /* 0x000000000008789c */ /* 0x000fe40003f4f070 */
[----:B---3--:R-:W-:-:S04]  /*0400*/  UISETP.NE.U32.AND UP0, UPT, UR6, URZ, UPT ;  /* 0x000000ff0600728c */ /* 0x008fc8000bf05070 */
[----:B------:R-:W-:-:S04]  /*0410*/  UISETP.NE.AND.EX UP0, UPT, UR7, URZ, UPT, UP0 ;  /* 0x000000ff0700728c */ /* 0x000fc8000bf05300 */
[----:B------:R-:W-:-:S04]  /*0420*/  UISETP.EQ.OR.EX UP3, UPT, UR5, URZ, !UP0, UP1 ;  /* 0x000000ff0500728c */ /* 0x000fc8000c762710 */
[----:B------:R-:W-:-:S05]  /*0430*/  UP2UR UR50, UPR, URZ, 0x8 ;  /* 0x00000008ff327883 */ /* 0x000fca0008000000 */
[----:B------:R-:W-:Y:S07]  /*0440*/  BRA.U !UP3, `(.L_x_8) ;  /* 0x000000010b207547 */ /* 0x000fee000b800000 */
[----:B------:R-:W-:Y:S01]  /*0450*/  UISETP.NE.U32.AND UP2, UPT, UR4, URZ, UPT ;  /* 0x000000ff0400728c */ /* 0x000fe2000bf45070 */
[----:B-----5:R-:W-:Y:S01]  /*0460*/  FSETP.NEU.AND P0, PT, R35, RZ, PT ;  /* 0x000000ff2300720b */ /* 0x020fe20003f0d000 */
[----:B------:R-:W-:Y:S02]  /*0470*/  USEL UR4, URZ, 0xffffffff, UP0 ;  /* 0xffffffffff047887 */ /* 0x000fe40008000000 */
[----:B------:R-:W-:-:S10]  /*0480*/  UISETP.NE.AND.EX UP2, UPT, UR5, URZ, UPT, UP2 ;  /* 0x000000ff0500728c */ /* 0x000fd4000bf45320 */
[----:B------:R-:W-:Y:S01]  /*0490*/  VOTEU.ANY UP1, P0 ;  /* 0x0000000000ff7886 */ /* 0x000fe20000020100 */
[----:B------:R-:W-:-:S04]  /*04a0*/  @!UP2 USEL UR4, URZ, 0xffffffff, UP1 ;  /* 0xffffffffff04a887 */ /* 0x000fc80008800000 */
[----:B------:R-:W-:-:S04]  /*04b0*/  ULOP3.LUT UR4, UR4, 0x1, URZ, 0xc0, !UPT ;  /* 0x0000000104047892 */ /* 0x000fc8000f8ec0ff */
[----:B------:R-:W-:-:S11]  /*04c0*/  UISETP.NE.U32.AND UP2, UPT, UR4, 0x1, UPT ;  /* 0x000000010400788c */ /* 0x000fd6000bf45070 */
.L_x_8:
[----:B-12---:R-:W1:Y:S01]  /*04d0*/  SHFL.IDX PT, R2, R69, RZ, 0x1f ;  /* 0x00001fff45027589 */ /* 0x006e6200000e0000 */
[----:B------:R-:W-:-:S04]  /*04e0*/  UISETP.NE.AND UP1, UPT, UR8, 0x2, UPT ;  /* 0x000000020800788c */ /* 0x000fc8000bf25270 */
[----:B------:R-:W-:Y:S01]  /*04f0*/  USEL UR6, URZ, 0x1, UP1 ;  /* 0x00000001ff067887 */ /* 0x000fe20008800000 */
[----:B-1----:R-:W-:-:S13]  /*0500*/  ISETP.NE.AND P0, PT, R2, RZ, PT ;  /* 0x000000ff0200720c */ /* 0x002fda0003f05270 */
[----:B------:R-:W-:Y:S05]  /*0510*/  @P0 BRA `(.L_x_9) ;  /* 0x0000000000600947 */ /* 0x000fea0003800000 */
[----:B------:R-:W1:Y:S01]  /*0520*/  S2UR UR5, SR_CgaCtaId ;  /* 0x00000000000579c3 */ /* 0x000e620000008800 */
[----:B------:R-:W-:Y:S01]  /*0530*/  UMOV UR7, 0x400 ;  /* 0x0000040000077882 */ /* 0x000fe20000000000 */
[----:B------:R-:W-:Y:S01]  /*0540*/  UMOV UR4, 0x1 ;  /* 0x0000000100047882 */ /* 0x000fe20000000000 */
[----:B------:R-:W-:Y:S01]  /*0550*/  ELECT P0, URZ, PT ;  /* 0x0000000000ff782f */ /* 0x000fe20003800000 */
[----:B------:R-:W-:-:S04]  /*0560*/  UIADD3 UR10, UPT, UPT, -UR4, 0x100000, URZ ;  /* 0x00100000040a7890 */ /* 0x000fc8000fffe1ff */
[----:B------:R-:W-:Y:S02]  /*0570*/  USHF.L.U32 UR11, UR10, 0xb, URZ ;  /* 0x0000000b0a0b7899 */ /* 0x000fe400080006ff */
[----:B------:R-:W-:Y:S02]  /*0580*/  USHF.L.U32 UR10, UR10, 0x1, URZ ;  /* 0x000000010a0a7899 */ /* 0x000fe400080006ff */
[----:B-1----:R-:W-:Y:S01]  /*0590*/  ULEA UR5, UR5, UR7, 0x18 ;  /* 0x0000000705057291 */ /* 0x002fe2000f8ec0ff */
[----:B------:R-:W1:Y:S11]  /*05a0*/  FENCE.VIEW.ASYNC.S ;  /* 0x00000000000073c6 */ /* 0x000e760000000000 */
[----:B-1----:R1:W2:Y:S01]  /*05b0*/  SYNCS.EXCH.64 URZ, [UR5], UR10 ;  /* 0x0000000a05ff75b2 */ /* 0x0022a20008000100 */
[----:B------:R1:W3:Y:S01]  /*05c0*/  SYNCS.EXCH.64 URZ, [UR5+0x38], UR10 ;  /* 0x0000380a05ff75b2 */ /* 0x0002e20008000100 */
[----:B------:R1:W4:Y:S01]  /*05d0*/  SYNCS.EXCH.64 URZ, [UR5+0x8], UR10 ;  /* 0x0000080a05ff75b2 */ /* 0x0003220008000100 */
[----:B------:R1:W1:Y:S01]  /*05e0*/  SYNCS.EXCH.64 URZ, [UR5+0x40], UR10 ;  /* 0x0000400a05ff75b2 */ /* 0x0002620008000100 */
        /* <DEDUP_REMOVED lines=10> */
[----:B------:R-:W-:Y:S01]  /*0690*/  NOP ;  /* 0x0000000000007918 */ /* 0x000fe20000000000 */
.L_x_9:
[----:B------:R-:W2:Y:S01]  /*06a0*/  SHFL.IDX PT, R2, R69, RZ, 0x1f ;  /* 0x00001fff45027589 */ /* 0x000ea200000e0000 */
[----:B------:R-:W-:Y:S01]  /*06b0*/  NOP ;  /* 0x0000000000007918 */ /* 0x000fe20000000000 */
[----:B--2---:R-:W-:-:S13]  /*06c0*/  ISETP.NE.AND P0, PT, R2, 0x1, PT ;  /* 0x000000010200780c */ /* 0x004fda0003f05270 */
[----:B------:R-:W-:Y:S05]  /*06d0*/  @P0 BRA `(.L_x_10) ;  /* 0x0000000000580947 */ /* 0x000fea0003800000 */
[----:B------:R-:W2:Y:S01]  /*06e0*/  S2UR UR7, SR_CgaCtaId ;  /* 0x00000000000779c3 */ /* 0x000ea20000008800 */
[----:B------:R-:W-:Y:S01]  /*06f0*/  UMOV UR9, 0x400 ;  /* 0x0000040000097882 */ /* 0x000fe20000000000 */
[----:B-1----:R-:W-:Y:S01]  /*0700*/  UMOV UR5, 0x20 ;  /* 0x0000002000057882 */ /* 0x002fe20000000000 */
[----:B------:R-:W-:Y:S01]  /*0710*/  UMOV UR4, 0x80 ;  /* 0x0000008000047882 */ /* 0x000fe20000000000 */
[----:B------:R-:W-:-:S04]  /*0720*/  UIADD3 UR10, UPT, UPT, -UR5, 0x100000, URZ ;  /* 0x00100000050a7890 */ /* 0x000fc8000fffe1ff */
[----:B------:R-:W-:Y:S02]  /*0730*/  USHF.L.U32 UR11, UR10, 0xb, URZ ;  /* 0x0000000b0a0b7899 */ /* 0x000fe400080006ff */
[----:B------:R-:W-:Y:S02]  /*0740*/  USHF.L.U32 UR10, UR10, 0x1, URZ ;  /* 0x000000010a0a7899 */ /* 0x000fe400080006ff */
[----:B------:R-:W-:-:S04]  /*0750*/  UIADD3 UR4, UPT, UPT, -UR4, 0x100000, URZ ;  /* 0x0010000004047890 */ /* 0x000fc8000fffe1ff */
[----:B------:R-:W-:Y:S02]  /*0760*/  USHF.L.U32 UR5, UR4, 0xb, URZ ;  /* 0x0000000b04057899 */ /* 0x000fe400080006ff */
[----:B------:R-:W-:Y:S01]  /*0770*/  USHF.L.U32 UR4, UR4, 0x1, URZ ;  /* 0x0000000104047899 */ /* 0x000fe200080006ff */
[----:B------:R-:W-:Y:S01]  /*0780*/  ELECT P0, URZ, PT ;  /* 0x0000000000ff782f */ /* 0x000fe20003800000 */
[----:B--2---:R-:W-:Y:S01]  /*0790*/  ULEA UR7, UR7, UR9, 0x18 ;  /* 0x0000000907077291 */ /* 0x004fe2000f8ec0ff */
[----:B------:R-:W1:Y:S11]  /*07a0*/  FENCE.VIEW.ASYNC.S ;  /* 0x00000000000073c6 */ /* 0x000e760000000000 */
[----:B-1----:R2:W1:Y:S01]  /*07b0*/  SYNCS.EXCH.64 URZ, [UR7+0x70], UR10 ;  /* 0x0000700a07ff75b2 */ /* 0x0024620008000100 */
[----:B------:R2:W1:Y:S01]  /*07c0*/  SYNCS.EXCH.64 URZ, [UR7+0x90], UR4 ;  /* 0x0000900407ff75b2 */ /* 0x0004620008000100 */
[----:B------:R2:W1:Y:S01]  /*07d0*/  SYNCS.EXCH.64 URZ, [UR7+0x78], UR10 ;  /* 0x0000780a07ff75b2 */ /* 0x0004620008000100 */
[----:B------:R2:W1:Y:S01]  /*07e0*/  SYNCS.EXCH.64 URZ, [UR7+0x98], UR4 ;  /* 0x0000980407ff75b2 */ /* 0x0004620008000100 */
[----:B------:R2:W1:Y:S01]  /*07f0*/  SYNCS.EXCH.64 URZ, [UR7+0x80], UR10 ;  /* 0x0000800a07ff75b2 */ /* 0x0004620008000100 */
[----:B------:R2:W1:Y:S01]  /*0800*/  SYNCS.EXCH.64 URZ, [UR7+0xa0], UR4 ;  /* 0x0000a00407ff75b2 */ /* 0x0004620008000100 */
[----:B------:R2:W1:Y:S01]  /*0810*/  SYNCS.EXCH.64 URZ, [UR7+0x88], UR10 ;  /* 0x0000880a07ff75b2 */ /* 0x0004620008000100 */
[----:B------:R2:W1:Y:S02]  /*0820*/  SYNCS.EXCH.64 URZ, [UR7+0xa8], UR4 ;  /* 0x0000a80407ff75b2 */ /* 0x0004640008000100 */
[----:B--2---:R-:W-:Y:S01]  /*0830*/  NOP ;  /* 0x0000000000007918 */ /* 0x004fe20000000000 */
.L_x_10:
[----:B------:R-:W2:Y:S01]  /*0840*/  SHFL.IDX PT, R2, R69, RZ, 0x1f ;  /* 0x00001fff45027589 */ /* 0x000ea200000e0000 */
[----:B------:R-:W-:Y:S01]  /*0850*/  NOP ;  /* 0x0000000000007918 */ /* 0x000fe20000000000 */
[----:B--2---:R-:W-:-:S13]  /*0860*/  ISETP.NE.AND P0, PT, R2, 0x3, PT ;  /* 0x000000030200780c */ /* 0x004fda0003f05270 */
[----:B------:R-:W-:Y:S05]  /*0870*/  @P0 BRA `(.L_x_11) ;  /* 0x0000000000300947 */ /* 0x000fea0003800000 */
[----:B-1----:R-:W1:Y:S01]  /*0880*/  S2UR UR5, SR_CgaCtaId ;  /* 0x00000000000579c3 */ /* 0x002e620000008800 */
        /* <DEDUP_REMOVED lines=8> */
[----:B-1----:R2:W1:Y:S01]  /*0910*/  SYNCS.EXCH.64 URZ, [UR5+0xb0], UR10 ;  /* 0x0000b00a05ff75b2 */ /* 0x0024620008000100 */
[----:B------:R2:W1:Y:S02]  /*0920*/  SYNCS.EXCH.64 URZ, [UR5+0xb8], UR10 ;  /* 0x0000b80a05ff75b2 */ /* 0x0004640008000100 */
[----:B--2---:R-:W-:Y:S01]  /*0930*/  NOP ;  /* 0x0000000000007918 */ /* 0x004fe20000000000 */
.L_x_11:
[----:B------:R-:W2:Y:S01]  /*0940*/  SHFL.IDX PT, R2, R69, RZ, 0x1f ;  /* 0x00001fff45027589 */ /* 0x000ea200000e0000 */
[----:B------:R-:W-:Y:S01]  /*0950*/  NOP ;  /* 0x0000000000007918 */ /* 0x000fe20000000000 */
[----:B--2---:R-:W-:-:S13]  /*0960*/  ISETP.NE.AND P0, PT, R2, 0x4, PT ;  /* 0x000000040200780c */ /* 0x004fda0003f05270 */
[----:B------:R-:W-:Y:S05]  /*0970*/  @P0 BRA `(.L_x_12) ;  /* 0x00000000004c0947 */ /* 0x000fea0003800000 */
[----:B-1----:R-:W1:Y:S01]  /*0980*/  S2UR UR5, SR_CgaCtaId ;  /* 0x00000000000579c3 */ /* 0x002e620000008800 */
[----:B------:R-:W-:Y:S01]  /*0990*/  UMOV UR9, 0x100 ;  /* 0x0000010000097882 */ /* 0x000fe20000000000 */
[----:B------:R-:W-:Y:S01]  /*09a0*/  UMOV UR7, 0x400 ;  /* 0x0000040000077882 */ /* 0x000fe20000000000 */
[----:B------:R-:W-:Y:S01]  /*09b0*/  USEL UR9, UR9, 0xe0, UP2 ;  /* 0x000000e009097887 */ /* 0x000fe20009000000 */
[----:B------:R-:W-:Y:S01]  /*09c0*/  UMOV UR4, 0x1 ;  /* 0x0000000100047882 */ /* 0x000fe20000000000 */
[----:B------:R-:W-:Y:S01]  /*09d0*/  ELECT P0, URZ, PT ;  /* 0x0000000000ff782f */ /* 0x000fe20003800000 */
[----:B------:R-:W-:-:S04]  /*09e0*/  UIADD3 UR10, UPT, UPT, -UR4, 0x100000, URZ ;  /* 0x00100000040a7890 */ /* 0x000fc8000fffe1ff */
[----:B------:R-:W-:Y:S02]  /*09f0*/  USHF.L.U32 UR11, UR10, 0xb, URZ ;  /* 0x0000000b0a0b7899 */ /* 0x000fe400080006ff */
[----:B------:R-:W-:Y:S02]  /*0a00*/  USHF.L.U32 UR10, UR10, 0x1, URZ ;  /* 0x000000010a0a7899 */ /* 0x000fe400080006ff */
[----:B------:R-:W-:-:S04]  /*0a10*/  UIADD3 UR12, UPT, UPT, -UR9, 0x100000, URZ ;  /* 0x00100000090c7890 */ /* 0x000fc8000fffe1ff */
[----:B------:R-:W-:Y:S02]  /*0a20*/  USHF.L.U32 UR13, UR12, 0xb, URZ ;  /* 0x0000000b0c0d7899 */ /* 0x000fe400080006ff */
[----:B------:R-:W-:Y:S02]  /*0a30*/  USHF.L.U32 UR12, UR12, 0x1, URZ ;  /* 0x000000010c0c7899 */ /* 0x000fe400080006ff */
[----:B-1----:R-:W-:Y:S01]  /*0a40*/  ULEA UR5, UR5, UR7, 0x18 ;  /* 0x0000000705057291 */ /* 0x002fe2000f8ec0ff */
[----:B------:R-:W1:Y:S11]  /*0a50*/  FENCE.VIEW.ASYNC.S ;  /* 0x00000000000073c6 */ /* 0x000e760000000000 */
[----:B-1----:R2:W1:Y:S01]  /*0a60*/  SYNCS.EXCH.64 URZ, [UR5+0xc0], UR10 ;  /* 0x0000c00a05ff75b2 */ /* 0x0024620008000100 */
[----:B------:R2:W1:Y:S01]  /*0a70*/  SYNCS.EXCH.64 URZ, [UR5+0xd0], UR12 ;  /* 0x0000d00c05ff75b2 */ /* 0x0004620008000100 */
[----:B------:R2:W1:Y:S01]  /*0a80*/  SYNCS.EXCH.64 URZ, [UR5+0xc8], UR10 ;  /* 0x0000c80a05ff75b2 */ /* 0x0004620008000100 */
[----:B------:R2:W1:Y:S02]  /*0a90*/  SYNCS.EXCH.64 URZ, [UR5+0xd8], UR12 ;  /* 0x0000d80c05ff75b2 */ /* 0x0004640008000100 */
[----:B--2---:R-:W-:Y:S01]  /*0aa0*/  NOP ;  /* 0x0000000000007918 */ /* 0x004fe20000000000 */
.L_x_12:
        /* <DEDUP_REMOVED lines=26> */
.L_x_13:
        /* <DEDUP_REMOVED lines=18> */
.L_x_14:
[----:B-1----:R-:W1:Y:S01]  /*0d70*/  S2UR UR5, SR_CTAID.X ;  /* 0x00000000000579c3 */ /* 0x002e620000002500 */
[----:B------:R-:W-:-:S05]  /*0d80*/  CS2R.32 R63, SR_CgaSize ;  /* 0x00000000003f7805 */ /* 0x000fca0000008a00 */
[----:B------:R-:W-:-:S05]  /*0d90*/  IMAD R63, R63, -0xa0, RZ ;  /* 0xffffff603f3f7824 */ /* 0x000fca00078e02ff */
[----:B------:R-:W-:-:S14]  /*0da0*/  R2UR UR9, R63 ;  /* 0x000000003f0972ca */ /* 0x000fdc00000e0000 */
[----:B------:R-:W2:Y:S01]  /*0db0*/  LDCU UR9, c[0x0][UR9+0x2b0] ;  /* 0x00005600090977ac */ /* 0x000ea20008000800 */
[----:B------:R-:W-:Y:S01]  /*0dc0*/  NOP ;  /* 0x0000000000007918 */ /* 0x000fe20000000000 */
[----:B------:R-:W-:-:S05]  /*0dd0*/  CS2R.32 R63, SR_CgaSize ;  /* 0x00000000003f7805 */ /* 0x000fca0000008a00 */
[----:B------:R-:W-:-:S05]  /*0de0*/  IMAD R63, R63, -0xa0, RZ ;  /* 0xffffff603f3f7824 */ /* 0x000fca00078e02ff */
[----:B------:R-:W-:-:S14]  /*0df0*/  R2UR UR7, R63 ;  /* 0x000000003f0772ca */ /* 0x000fdc00000e0000 */
[----:B------:R-:W3:Y:S01]  /*0e00*/  LDCU UR7, c[0x0][UR7+0x2b4] ;  /* 0x00005680070777ac */ /* 0x000ee20008000800 */
[----:B------:R-:W4:Y:S08]  /*0e10*/  S2UR UR4, SR_CTAID.Y ;  /* 0x00000000000479c3 */ /* 0x000f300000002600 */
[----:B------:R-:W3:Y:S01]  /*0e20*/  LDC R10, c[0x0][0xb24] ;  /* 0x0002c900ff0a7b82 */ /* 0x000ee20000000800 */
[----:B-1----:R-:W-:-:S02]  /*0e30*/  I2FP.F32.U32 R63, UR5 ;  /* 0x00000005003f7c45 */ /* 0x002fc40008201000 */
[----:B------:R-:W-:-:S05]  /*0e40*/  CS2R.32 R3, SR_CgaSize ;  /* 0x0000000000037805 */ /* 0x000fca0000008a00 */
[----:B------:R-:W-:-:S06]  /*0e50*/  IMAD R3, R3, -0xa0, RZ ;  /* 0xffffff6003037824 */ /* 0x000fcc00078e02ff */
[----:B------:R-:W1:Y:S01]  /*0e60*/  LDC R3, c[0x0][R3+0x2a0] ;  /* 0x0000a80003037b82 */ /* 0x000e620000000800 */
[----:B------:R-:W-:Y:S01]  /*0e70*/  MOV R15, UR5 ;  /* 0x00000005000f7c02 */ /* 0x000fe20008000f00 */
[----:B--2---:R-:W-:Y:S01]  /*0e80*/  FMUL R63, R63, UR9 ;  /* 0x000000093f3f7c20 */ /* 0x004fe20008400000 */
[----:B----4-:R-:W-:Y:S02]  /*0e90*/  I2FP.F32.U32 R62, UR4 ;  /* 0x00000004003e7c45 */ /* 0x010fe40008201000 */
[----:B------:R-:W-:-:S05]  /*0ea0*/  CS2R.32 R2, SR_CgaSize ;  /* 0x0000000000027805 */ /* 0x000fca0000008a00 */
[----:B------:R-:W-:-:S06]  /*0eb0*/  IMAD R2, R2, -0xa0, RZ ;  /* 0xffffff6002027824 */ /* 0x000fcc00078e02ff */
[----:B------:R-:W2:Y:S01]  /*0ec0*/  LDC R2, c[0x0][R2+0x2a4] ;  /* 0x0000a90002027b82 */ /* 0x000ea20000000800 */
[----:B------:R-:W-:Y:S01]  /*0ed0*/  MOV R14, UR4 ;  /* 0x00000004000e7c02 */ /* 0x000fe20008000f00 */
[----:B------:R-:W4:Y:S01]  /*0ee0*/  F2I.U32.TRUNC.NTZ R63, R63 ;  /* 0x0000003f003f7305 */ /* 0x000f22000020f000 */
[----:B---3--:R-:W-:-:S05]  /*0ef0*/  FMUL R62, R62, UR7 ;  /* 0x000000073e3e7c20 */ /* 0x008fca0008400000 */
[----:B------:R-:W-:Y:S01]  /*0f00*/  BAR.SYNC.DEFER_BLOCKING 0x0 ;  /* 0x0000000000007b1d */ /* 0x000fe20000010000 */
[----:B------:R-:W-:-:S05]  /*0f10*/  ISETP.GE.AND P0, PT, R10, 0x1, PT ;  /* 0x000000010a00780c */ /* 0x000fca0003f06270 */
[----:B------:R-:W3:Y:S02]  /*0f20*/  F2I.U32.TRUNC.NTZ R62, R62 ;  /* 0x0000003e003e7305 */ /* 0x000ee4000020f000 */
[----:B------:R-:W2:Y:S01]  /*0f30*/  S2UR UR36, SR_CTAID.Z ;  /* 0x00000000002479c3 */ /* 0x000ea20000002700 */
[----:B----4-:R-:W-:-:S05]  /*0f40*/  IADD3 R63, PT, PT, -R63, RZ, RZ ;  /* 0x000000ff3f3f7210 */ /* 0x010fca0007ffe1ff */
[----:B-1----:R-:W-:Y:S01]  /*0f50*/  IMAD R63, R3, R63, UR5 ;  /* 0x00000005033f7e24 */ /* 0x002fe2000f8e023f */
[----:B---3--:R-:W-:-:S05]  /*0f60*/  IADD3 R62, PT, PT, -R62, RZ, RZ ;  /* 0x000000ff3e3e7210 */ /* 0x008fca0007ffe1ff */
[----:B--2---:R-:W-:Y:S01]  /*0f70*/  IMAD R62, R2, R62, UR4 ;  /* 0x00000004023e7e24 */ /* 0x004fe2000f8e023e */
[----:B------:R-:W-:Y:S06]  /*0f80*/  @!P0 BRA `(.L_x_15) ;  /* 0x0000000000b88947 */ /* 0x000fec0003800000 */
[----:B------:R-:W1:Y:S01]  /*0f90*/  LDC.64 R4, c[0x0][0xb18] ;  /* 0x0002c600ff047b82 */ /* 0x000e620000000a00 */
[----:B------:R-:W-:-:S07]  /*0fa0*/  ISETP.NE.AND P0, PT, R10, 0x1, PT ;  /* 0x000000010a00780c */ /* 0x000fce0003f05270 */
[----:B------:R-:W2:Y:S08]  /*0fb0*/  LDC R9, c[0x0][0xb0c] ;  /* 0x0002c300ff097b82 */ /* 0x000eb00000000800 */
[----:B------:R-:W3:Y:S08]  /*0fc0*/  LDC R12, c[0x0][0x370] ;  /* 0x0000dc00ff0c7b82 */ /* 0x000ef00000000800 */
[----:B------:R-:W4:Y:S01]  /*0fd0*/  LDC R11, c[0x0][0x374] ;  /* 0x0000dd00ff0b7b82 */ /* 0x000f220000000800 */
[----:B-1----:R-:W-:-:S07]  /*0fe0*/  ISETP.NE.AND P1, PT, R4, 0x1, PT ;  /* 0x000000010400780c */ /* 0x002fce0003f25270 */
[----:B------:R-:W3:Y:S01]  /*0ff0*/  LDC.64 R6, c[0x0][0xb10] ;  /* 0x0002c400ff067b82 */ /* 0x000ee20000000a00 */
[----:B--2---:R-:W-:-:S07]  /*1000*/  ISETP.NE.AND P2, PT, R9, 0x1, PT ;  /* 0x000000010900780c */ /* 0x004fce0003f45270 */
[----:B------:R-:W1:Y:S08]  /*1010*/  LDC R8, c[0x0][0xb20] ;  /* 0x0002c800ff087b82 */ /* 0x000e700000000800 */
[----:B------:R-:W2:Y:S01]  /*1020*/  LDC.64 R2, c[0x0][0xb28] ;  /* 0x0002ca00ff027b82 */ /* 0x000ea20000000a00 */
[----:B----4-:R-:W-:-:S04]  /*1030*/  IMAD.HI.U32 R13, R11, R5, RZ ;  /* 0x000000050b0d7227 */ /* 0x010fc800078e00ff */
[----:B------:R-:W-:-:S04]  /*1040*/  IMAD.HI.U32 R5, R14, R5, RZ ;  /* 0x000000050e057227 */ /* 0x000fc800078e00ff */
[----:B---3--:R-:W-:-:S05]  /*1050*/  IMAD.HI.U32 R16, R12, R6, RZ ;  /* 0x000000060c107227 */ /* 0x008fca00078e00ff */
[-C--:B------:R-:W-:Y:S01]  /*1060*/  @P2 SHF.R.U32.HI R12, RZ, R7.reuse, R16 ;  /* 0x00000007ff0c2219 */ /* 0x080fe20000011610 */
[----:B------:R-:W-:Y:S01]  /*1070*/  IMAD.HI.U32 R16, R15, R6, RZ ;  /* 0x000000060f107227 */ /* 0x000fe200078e00ff */
[-C--:B-1----:R-:W-:Y:S02]  /*1080*/  @P1 SHF.R.U32.HI R11, RZ, R8.reuse, R13 ;  /* 0x00000008ff0b1219 */ /* 0x082fe4000001160d */
[----:B------:R-:W-:Y:S02]  /*1090*/  SHF.R.U32.HI R5, RZ, R8, R5 ;  /* 0x00000008ff057219 */ /* 0x000fe40000011605 */
[----:B------:R-:W-:Y:S02]  /*10a0*/  SHF.R.U32.HI R16, RZ, R7, R16 ;  /* 0x00000007ff107219 */ /* 0x000fe40000011610 */
[----:B------:R-:W-:Y:S01]  /*10b0*/  SEL R5, R14, R5, !P1 ;  /* 0x000000050e057207 */ /* 0x000fe20004800000 */
[----:B--2---:R-:W-:Y:S01]  /*10c0*/  IMAD.HI.U32 R13, R11, R2, RZ ;  /* 0x000000020b0d7227 */ /* 0x004fe200078e00ff */
[----:B------:R-:W-:-:S03]  /*10d0*/  SEL R16, R15, R16, !P2 ;  /* 0x000000100f107207 */ /* 0x000fc60005000000 */
[----:B------:R-:W-:Y:S01]  /*10e0*/  IMAD.HI.U32 R6, R12, R2, RZ ;  /* 0x000000020c067227 */ /* 0x000fe200078e00ff */
[----:B------:R-:W-:-:S04]  /*10f0*/  @P0 SHF.R.U32.HI R11, RZ, R3, R13 ;  /* 0x00000003ff0b0219 */ /* 0x000fc8000001160d */
[----:B------:R-:W-:Y:S01]  /*1100*/  @P0 SHF.R.U32.HI R12, RZ, R3, R6 ;  /* 0x00000003ff0c0219 */ /* 0x000fe20000011606 */
[----:B------:R-:W-:-:S04]  /*1110*/  IMAD R11, R11, R10, RZ ;  /* 0x0000000a0b0b7224 */ /* 0x000fc800078e02ff */
[----:B------:R-:W-:Y:S01]  /*1120*/  IMAD R6, R12, R10, RZ ;  /* 0x0000000a0c067224 */ /* 0x000fe200078e02ff */
[----:B------:R-:W-:-:S04]  /*1130*/  ISETP.GE.AND P1, PT, R5, R11, PT ;  /* 0x0000000b0500720c */ /* 0x000fc80003f26270 */
[----:B------:R-:W-:Y:S01]  /*1140*/  ISETP.GE.OR P1, PT, R16, R6, P1 ;  /* 0x000000061000720c */ /* 0x000fe20000f26670 */
[----:B------:R-:W-:-:S05]  /*1150*/  IMAD.HI.U32 R6, R5, R2, RZ ;  /* 0x0000000205067227 */ /* 0x000fca00078e00ff */
[----:B------:R-:W-:-:S04]  /*1160*/  SHF.R.U32.HI R6, RZ, R3, R6 ;  /* 0x00000003ff067219 */ /* 0x000fc80000011606 */
[----:B------:R-:W-:-:S03]  /*1170*/  SEL R6, R5, R6, !P0 ;  /* 0x0000000605067207 */ /* 0x000fc60004000000 */
[----:B------:R-:W-:Y:S01]  /*1180*/  @!P1 IMAD.HI.U32 R7, R16, R2, RZ ;  /* 0x0000000210079227 */ /* 0x000fe200078e00ff */
[----:B------:R-:W-:-:S04]  /*1190*/  IADD3 R2, PT, PT, -R6, RZ, RZ ;  /* 0x000000ff06027210 */ /* 0x000fc80007ffe1ff */
[----:B------:R-:W-:Y:S01]  /*11a0*/  @!P1 SHF.R.U32.HI R3, RZ, R3, R7 ;  /* 0x00000003ff039219 */ /* 0x000fe20000011607 */
[----:B------:R-:W-:Y:S01]  /*11b0*/  IMAD R2, R10, R2, R5 ;  /* 0x000000020a027224 */ /* 0x000fe200078e0205 */
[----:B------:R-:W-:Y:S02]  /*11c0*/  IADD3 R7, PT, PT, -R5, RZ, RZ ;  /* 0x000000ff05077210 */ /* 0x000fe40007ffe1ff */
[----:B------:R-:W-:-:S03]  /*11d0*/  @!P1 SEL R3, R16, R3, !P0 ;  /* 0x0000000310039207 */ /* 0x000fc60004000000 */
[----:B------:R-:W-:Y:S02]  /*11e0*/  IMAD R7, R4, R7, R14 ;  /* 0x0000000704077224 */ /* 0x000fe400078e020e */
[--C-:B------:R-:W-:Y:S02]  /*11f0*/  @!P1 IMAD.IADD R6, R6, 0x1, -R3.reuse ;  /* 0x0000000106069824 */ /* 0x100fe400078e0a03 */
[----:B------:R-:W-:Y:S01]  /*1200*/  @!P1 IMAD R3, R2, R12, R3 ;  /* 0x0000000c02039224 */ /* 0x000fe200078e0203 */
[----:B------:R-:W-:Y:S01]  /*1210*/  IADD3 R2, PT, PT, -R16, RZ, RZ ;  /* 0x000000ff10027210 */ /* 0x000fe20007ffe1ff */
[----:B------:R-:W-:Y:S02]  /*1220*/  @!P1 IMAD R5, R6, R10, R16 ;  /* 0x0000000a06059224 */ /* 0x000fe400078e0210 */
[----:B------:R-:W-:Y:S02]  /*1230*/  @!P1 IMAD.MOV.U32 R16, RZ, RZ, R3 ;  /* 0x000000ffff109224 */ /* 0x000fe400078e0003 */
[----:B------:R-:W-:-:S02]  /*1240*/  IMAD R2, R9, R2, R15 ;  /* 0x0000000209027224 */ /* 0x000fc400078e020f */
[----:B------:R-:W-:Y:S02]  /*1250*/  IMAD R14, R5, R4, R7 ;  /* 0x00000004050e7224 */ /* 0x000fe400078e0207 */
[----:B------:R-:W-:Y:S02]  /*1260*/  IMAD R15, R16, R9, R2 ;  /* 0x00000009100f7224 */ /* 0x000fe400078e0202 */
.L_x_15:
[----:B------:R-:W1:Y:S01]  /*1270*/  LDCU UR4, c[0x0][0xb30] ;  /* 0x00016600ff0477ac */ /* 0x000e620008000800 */
[----:B------:R-:W2:Y:S08]  /*1280*/  S2UR UR37, SR_CgaCtaId ;  /* 0x00000000002579c3 */ /* 0x000eb00000008800 */
[----:B------:R-:W3:Y:S01]  /*1290*/  LDC R26, c[0x0][0xb24] ;  /* 0x0002c900ff1a7b82 */ /* 0x000ee20000000800 */
[----:B-1----:R-:W-:-:S09]  /*12a0*/  UISETP.NE.AND UP1, UPT, UR4, 0x1, UPT ;  /* 0x000000010400788c */ /* 0x002fd2000bf25270 */
[----:B--2---:R-:W-:Y:S05]  /*12b0*/  BRA.U UP1, `(.L_x_16) ;  /* 0x0000000101407547 */ /* 0x004fea000b800000 */
[----:B------:R-:W1:Y:S08]  /*12c0*/  LDC.64 R4, c[0x0][0xb10] ;  /* 0x0002c400ff047b82 */ /* 0x000e700000000a00 */
[----:B------:R-:W2:Y:S08]  /*12d0*/  LDC.64 R2, c[0x0][0xb18] ;  /* 0x0002c600ff027b82 */ /* 0x000eb00000000a00 */
[----:B------:R-:W4:Y:S08]  /*12e0*/  LDC R6, c[0x0][0xb20] ;  /* 0x0002c800ff067b82 */ /* 0x000f300000000800 */
[----:B------:R-:W3:Y:S01]  /*12f0*/  LDC R7, c[0x0][0xb0c] ;  /* 0x0002c300ff077b82 */ /* 0x000ee20000000800 */
[----:B-1----:R-:W-:-:S05]  /*1300*/  IMAD.HI.U32 R4, R15, R4, RZ ;  /* 0x000000040f047227 */ /* 0x002fca00078e00ff */
[----:B------:R-:W-:Y:S01]  /*1310*/  SHF.R.U32.HI R4, RZ, R5, R4 ;  /* 0x00000005ff047219 */ /* 0x000fe20000011604 */
[----:B--2---:R-:W-:Y:S01]  /*1320*/  IMAD.HI.U32 R3, R14, R3, RZ ;  /* 0x000000030e037227 */ /* 0x004fe200078e00ff */
[----:B------:R-:W-:-:S04]  /*1330*/  ISETP.NE.AND P0, PT, R2, 0x1, PT ;  /* 0x000000010200780c */ /* 0x000fc80003f05270 */
[----:B----4-:R-:W-:-:S04]  /*1340*/  SHF.R.U32.HI R3, RZ, R6, R3 ;  /* 0x00000006ff037219 */ /* 0x010fc80000011603 */
[----:B------:R-:W-:Y:S02]  /*1350*/  SEL R3, R14, R3, !P0 ;  /* 0x000000030e037207 */ /* 0x000fe40004000000 */
[----:B---3--:R-:W-:-:S04]  /*1360*/  ISETP.NE.AND P1, PT, R7, 0x1, PT ;  /* 0x000000010700780c */ /* 0x008fc80003f25270 */
[----:B------:R-:W-:-:S05]  /*1370*/  SEL R4, R15, R4, !P1 ;  /* 0x000000040f047207 */ /* 0x000fca0004800000 */
[----:B------:R-:W-:Y:S02]  /*1380*/  IMAD.IADD R5, R3, 0x1, -R4 ;  /* 0x0000000103057824 */ /* 0x000fe400078e0a04 */
[----:B------:R-:W-:Y:S02]  /*1390*/  IMAD.IADD R3, R4, 0x1, -R3 ;  /* 0x0000000104037824 */ /* 0x000fe400078e0a03 */
[----:B------:R-:W-:Y:S02]  /*13a0*/  IMAD R15, R5, R7, R15 ;  /* 0x00000007050f7224 */ /* 0x000fe400078e020f */
[----:B------:R-:W-:-:S07]  /*13b0*/  IMAD R14, R3, R2, R14 ;  /* 0x00000002030e7224 */ /* 0x000fce00078e020e */
.L_x_16:
[----:B------:R-:W-:Y:S01]  /*13c0*/  BAR.SYNC.DEFER_BLOCKING 0x0 ;  /* 0x0000000000007b1d */ /* 0x000fe20000010000 */
[----:B------:R-:W-:Y:S01]  /*13d0*/  UISETP.NE.AND UP1, UPT, UR8, 0x2, UPT ;  /* 0x000000020800788c */ /* 0x000fe2000bf25270 */
[----:B------:R-:W-:Y:S02]  /*13e0*/  ISETP.NE.OR P5, PT, R0, 0x2, !P5 ;  /* 0x000000020000780c */ /* 0x000fe40006fa5670 */
[----:B------:R-:W-:-:S06]  /*13f0*/  LOP3.LUT R2, R77, 0x1f, RZ, 0xc0, !PT ;  /* 0x0000001f4d027812 */ /* 0x000fcc00078ec0ff */
[----:B------:R-:W-:Y:S05]  /*1400*/  BRA.U UP1, `(.L_x_17) ;  /* 0x0000001101c87547 */ /* 0x000fea000b800000 */
[----:B------:R-:W1:Y:S01]  /*1410*/  LDCU UR13, c[0x0][0x38c] ;  /* 0x00007180ff0d77ac */ /* 0x000e620008000800 */
[----:B------:R-:W2:Y:S01]  /*1420*/  LDC R8, c[0x0][0x370] ;  /* 0x0000dc00ff087b82 */ /* 0x000ea20000000800 */
[----:B------:R-:W-:Y:S01]  /*1430*/  PLOP3.LUT P1, PT, PT, PT, UP2, 0x80, 0x8 ;  /* 0x000000000008781c */ /* 0x000fe20003f2f028 */
[----:B------:R-:W-:Y:S01]  /*1440*/  IMAD.MOV.U32 R17, RZ, RZ, 0x1 ;  /* 0x00000001ff117424 */ /* 0x000fe200078e00ff */
[----:B------:R-:W-:Y:S01]  /*1450*/  ISETP.EQ.OR P4, PT, R2, RZ, P5 ;  /* 0x000000ff0200720c */ /* 0x000fe20002f82670 */
[----:B------:R-:W-:Y:S01]  /*1460*/  IMAD.MOV.U32 R16, RZ, RZ, RZ ;  /* 0x000000ffff107224 */ /* 0x000fe200078e00ff */
[----:B------:R-:W-:Y:S02]  /*1470*/  PLOP3.LUT P1, PT, P1, PT, PT, 0x8, 0x80 ;  /* 0x000000000080781c */ /* 0x000fe40000f2e170 */
[----:B------:R-:W-:Y:S01]  /*1480*/  CS2R R12, SRZ ;  /* 0x00000000000c7805 */ /* 0x000fe2000001ff00 */
[----:B------:R-:W-:Y:S01]  /*1490*/  IMAD.MOV.U32 R11, RZ, RZ, 0x1 ;  /* 0x00000001ff0b7424 */ /* 0x000fe200078e00ff */
[----:B------:R-:W4:Y:S01]  /*14a0*/  LDC R0, c[0x0][0x374] ;  /* 0x0000dd00ff007b82 */ /* 0x000f220000000800 */
[----:B------:R-:W2:Y:S01]  /*14b0*/  LDCU.64 UR22, c[0x0][0x348] ;  /* 0x00006900ff1677ac */ /* 0x000ea20008000a00 */
[----:B------:R-:W-:Y:S01]  /*14c0*/  UMOV UR6, URZ ;  /* 0x000000ff00067c82 */ /* 0x000fe20008000000 */
[----:B-1----:R-:W-:-:S04]  /*14d0*/  UIADD3 UR5, UPT, UPT, UR13, 0x1f, URZ ;  /* 0x0000001f0d057890 */ /* 0x002fc8000fffe0ff */
[----:B------:R-:W-:-:S04]  /*14e0*/  USHF.R.S32.HI UR4, URZ, 0x1f, UR5 ;  /* 0x0000001fff047899 */ /* 0x000fc80008011405 */
[----:B------:R-:W-:-:S04]  /*14f0*/  ULEA.HI UR4, UR4, UR5, URZ, 0x5 ;  /* 0x0000000504047291 */ /* 0x000fc8000f8f28ff */
[----:B------:R-:W-:Y:S02]  /*1500*/  USHF.R.S32.HI UR15, URZ, 0x5, UR4 ;  /* 0x00000005ff0f7899 */ /* 0x000fe40008011404 */
[----:B------:R-:W-:Y:S02]  /*1510*/  UIADD3 UR4, UPT, UPT, UR13, -0x1, URZ ;  /* 0xffffffff0d047890 */ /* 0x000fe4000fffe0ff */
[----:B------:R-:W-:Y:S02]  /*1520*/  UISETP.LT.U32.AND UP0, UPT, UR15, 0x7, UPT ;  /* 0x000000070f00788c */ /* 0x000fe4000bf01070 */
[----:B------:R-:W-:Y:S02]  /*1530*/  UISETP.GE.U32.AND UP1, UPT, UR4, -0x3f, UPT ;  /* 0xffffffc10400788c */ /* 0x000fe4000bf26070 */
[----:B------:R-:W-:Y:S02]  /*1540*/  USEL UR14, UR15, 0x7, UP0 ;  /* 0x000000070f0e7887 */ /* 0x000fe40008000000 */
[----:B------:R-:W-:-:S02]  /*1550*/  UIADD3 UR13, UPT, UPT, UR13, 0x3e, URZ ;  /* 0x0000003e0d0d7890 */ /* 0x000fc4000fffe0ff */
[----:B------:R-:W-:Y:S02]  /*1560*/  UIADD3 UR5, UPT, UPT, UR14, -0x1, URZ ;  /* 0xffffffff0e057890 */ /* 0x000fe4000fffe0ff */
[----:B------:R-:W-:-:S03]  /*1570*/  UIADD3 UR7, UPT, UPT, UR15, -UR14, URZ ;  /* 0x8000000e0f077290 */ /* 0x000fc6000fffe0ff */
[----:B------:R-:W-:-:S04]  /*1580*/  @UP1 UIADD3 UR5, UPT, UPT, UR14, URZ, URZ ;  /* 0x000000ff0e051290 */ /* 0x000fc8000fffe0ff */
[----:B--2---:R-:W-:-:S12]  /*1590*/  UIADD3 UR5, UPT, UPT, UR5, 0x1, URZ ;  /* 0x0000000105057890 */ /* 0x004fd8000fffe0ff */
.L_x_35:
[----:B------:R-:W-:Y:S01]  /*15a0*/  UISETP.NE.AND UP0, UPT, UR37, URZ, UPT ;  /* 0x000000ff2500728c */ /* 0x000fe2000bf05270 */
[----:B------:R-:W1:Y:S08]  /*15b0*/  S2UR UR37, SR_CgaCtaId ;  /* 0x00000000002579c3 */ /* 0x000e700000008800 */
[----:B------:R-:W-:Y:S05]  /*15c0*/  BRA.U UP0, `(.L_x_18) ;  /* 0x0000000100347547 */ /* 0x000fea000b800000 */
[----:B------:R-:W2:Y:S01]  /*15d0*/  S2R R2, SR_CgaCtaId ;  /* 0x0000000000027919 */ /* 0x000ea20000008800 */
[----:B------:R-:W-:-:S04]  /*15e0*/  MOV R3, 0x400 ;  /* 0x0000040000037802 */ /* 0x000fc80000000f00 */
[----:B--2---:R-:W-:Y:S02]  /*15f0*/  LEA R2, R2, R3, 0x18 ;  /* 0x0000000302027211 */ /* 0x004fe400078ec0ff */
[----:B------:R-:W-:-:S03]  /*1600*/  SHF.L.U32 R3, R11, 0x1f, RZ ;  /* 0x0000001f0b037819 */ /* 0x000fc600000006ff */
[----:B------:R-:W-:-:S04]  /*1610*/  IMAD R2, R12, 0x8, R2 ;  /* 0x000000080c027824 */ /* 0x000fc800078e0202 */
[----:B------:R-:W2:Y:S02]  /*1620*/  SYNCS.PHASECHK.TRANS64.TRYWAIT P0, [R2+URZ+0x130], R3 ;  /* 0x00013003020075a7 */ /* 0x000ea400080011ff */
[----:B--2---:R-:W-:Y:S05]  /*1630*/  @!P0 BRA `(.L_x_19) ;  /* 0x0000006c008c8947 */ /* 0x004fea0003800000 */
.L_x_134:
[----:B------:R-:W-:Y:S01]  /*1640*/  VIADD R12, R12, 0x1 ;  /* 0x000000010c0c7836 */ /* 0x000fe20000000000 */
[----:B------:R2:W-:Y:S04]  /*1650*/  SYNCS.ARRIVE.TRANS64.A1T0 RZ, [R2+URZ+0x120], RZ ;  /* 0x000120ff02ff79a7 */ /* 0x0005e800081000ff */
[----:B------:R-:W-:-:S04]  /*1660*/  ISETP.NE.AND P0, PT, R12, 0x2, PT ;  /* 0x000000020c00780c */ /* 0x000fc80003f05270 */
[----:B------:R-:W-:Y:S02]  /*1670*/  SEL R12, R12, RZ, P0 ;  /* 0x000000ff0c0c7207 */ /* 0x000fe40000000000 */
[----:B--2---:R-:W-:-:S04]  /*1680*/  SEL R2, RZ, 0x1, P0 ;  /* 0x00000001ff027807 */ /* 0x004fc80000000000 */
[----:B------:R-:W-:-:S07]  /*1690*/  LOP3.LUT R11, R11, R2, RZ, 0x3c, !PT ;  /* 0x000000020b0b7212 */ /* 0x000fce00078e3cff */
.L_x_18:
[----:B------:R-:W-:Y:S01]  /*16a0*/  UMOV UR4, 0x400 ;  /* 0x0000040000047882 */ /* 0x000fe20000000000 */
[----:B------:R-:W-:Y:S01]  /*16b0*/  SHF.L.U32 R2, R17, 0x1f, RZ ;  /* 0x0000001f11027819 */ /* 0x000fe200000006ff */
[----:B-1----:R-:W-:Y:S01]  /*16c0*/  ULEA UR4, UR37, UR4, 0x18 ;  /* 0x0000000425047291 */ /* 0x002fe2000f8ec0ff */
[----:B------:R-:W-:Y:S01]  /*16d0*/  R2UR UR35, R15 ;  /* 0x000000000f2372ca */ /* 0x000fe200000e0000 */
[----:B------:R-:W-:Y:S01]  /*16e0*/  UISETP.GE.U32.AND UP0, UPT, UR13, 0x3f, UPT ;  /* 0x0000003f0d00788c */ /* 0x000fe2000bf06070 */
[----:B------:R-:W-:Y:S01]  /*16f0*/  R2UR UR11, R14 ;  /* 0x000000000e0b72ca */ /* 0x000fe200000e0000 */
[----:B------:R-:W-:Y:S01]  /*1700*/  ULEA UR8, UR6, UR4, 0x3 ;  /* 0x0000000406087291 */ /* 0x000fe2000f8e18ff */
[----:B------:R-:W-:-:S08]  /*1710*/  UMOV UR24, URZ ;  /* 0x000000ff00187c82 */ /* 0x000fd00008000000 */
[----:B------:R1:W2:Y:S01]  /*1720*/  SYNCS.PHASECHK.TRANS64.TRYWAIT P0, [UR8+0x38], R2 ;  /* 0x00003802ff0075a7 */ /* 0x0002a20008001108 */
[----:B------:R-:W-:Y:S02]  /*1730*/  USHF.L.U32 UR35, UR35, 0x6, URZ ;  /* 0x0000000623237899 */ /* 0x000fe400080006ff */
[----:B------:R-:W-:Y:S01]  /*1740*/  USHF.L.U32 UR11, UR11, 0x7, URZ ;  /* 0x000000070b0b7899 */ /* 0x000fe200080006ff */
[----:B------:R-:W-:Y:S11]  /*1750*/  BRA.U !UP0, `(.L_x_20) ;  /* 0x0000000108a87547 */ /* 0x000ff6000b800000 */
[----:B------:R-:W-:Y:S01]  /*1760*/  UMOV UR16, URZ ;  /* 0x000000ff00107c82 */ /* 0x000fe20008000000 */
[----:B------:R-:W-:-:S05]  /*1770*/  UMOV UR17, UR6 ;  /* 0x0000000600117c82 */ /* 0x000fca0008000000 */
.L_x_25:
[----:B-1----:R-:W-:Y:S01]  /*1780*/  ULEA UR33, UR17, UR4, 0x3 ;  /* 0x0000000411217291 */ /* 0x002fe2000f8e18ff */
[----:B--2---:R-:W-:Y:S01]  /*1790*/  @!P5 MOV R3, 0x6000 ;  /* 0x000060000003d802 */ /* 0x004fe20000000f00 */
[----:B--2---:R-:W-:Y:S10]  /*17a0*/  @P0 BRA `(.L_x_21) ;  /* 0x00000000000c0947 */ /* 0x004ff40003800000 */
[----:B------:R-:W-:-:S04]  /*17b0*/  SHF.L.U32 R4, R17, 0x1f, RZ ;  /* 0x0000001f11047819 */ /* 0x000fc800000006ff */
[----:B------:R-:W2:Y:S02]  /*17c0*/  SYNCS.PHASECHK.TRANS64.TRYWAIT P0, [UR33+0x38], R4 ;  /* 0x00003804ff0075a7 */ /* 0x000ea40008001121 */
[----:B--2---:R-:W-:Y:S05]  /*17d0*/  @!P0 BRA `(.L_x_22) ;  /* 0x0000006c00388947 */ /* 0x004fea0003800000 */
.L_x_21:
[----:B------:R2:W-:Y:S01]  /*17e0*/  @!P5 SYNCS.ARRIVE.TRANS64 RZ, [UR33], R3 ;  /* 0x00000003ffffd9a7 */ /* 0x0005e20008000021 */
[----:B------:R-:W-:Y:S04]  /*17f0*/  BSSY.RECONVERGENT B0, `(.L_x_23) ;  /* 0x0000003000007945 */ /* 0x000fe80003800200 */
[----:B------:R-:W-:Y:S05]  /*1800*/  @P4 BRA `(.L_x_24) ;  /* 0x0000000000044947 */ /* 0x000fea0003800000 */
[----:B------:R-:W-:Y:S05]  /*1810*/  BPT.TRAP 0x1 ;  /* 0x000000040000795c */ /* 0x000fea0000300000 */
.L_x_24:
[----:B------:R-:W-:Y:S05]  /*1820*/  BSYNC.RECONVERGENT B0 ;  /* 0x0000000000007941 */ /* 0x000fea0003800200 */
.L_x_23:
[----:B------:R-:W-:Y:S02]  /*1830*/  UIADD3 UR6, UPT, UPT, UR17, 0x1, URZ ;  /* 0x0000000111067890 */ /* 0x000fe4000fffe0ff */
[----:B------:R-:W-:Y:S02]  /*1840*/  ULEA UR32, UR17, UR4, 0xd ;  /* 0x0000000411207291 */ /* 0x000fe4000f8e68ff */
[----:B------:R-:W-:Y:S02]  /*1850*/  UISETP.NE.AND UP0, UPT, UR6, 0x7, UPT ;  /* 0x000000070600788c */ /* 0x000fe4000bf05270 */
[----:B------:R-:W-:Y:S02]  /*1860*/  UIADD3 UR26, UP1, UPT, UR22, 0x80, URZ ;  /* 0x00000080161a7890 */ /* 0x000fe4000ff3e0ff */
[----:B------:R-:W-:Y:S02]  /*1870*/  USEL UR9, URZ, 0x1, UP0 ;  /* 0x00000001ff097887 */ /* 0x000fe40008000000 */
[----:B------:R-:W-:-:S02]  /*1880*/  USEL UR6, UR6, URZ, UP0 ;  /* 0x000000ff06067287 */ /* 0x000fc40008000000 */
[----:B------:R-:W-:Y:S02]  /*1890*/  UIADD3 UR20, UP0, UPT, UR22, 0x180, URZ ;  /* 0x0000018016147890 */ /* 0x000fe4000ff1e0ff */
[----:B------:R-:W-:Y:S01]  /*18a0*/  ULEA UR8, UR6, UR4, 0x3 ;  /* 0x0000000406087291 */ /* 0x000fe2000f8e18ff */
[----:B------:R-:W-:Y:S01]  /*18b0*/  LOP3.LUT R17, R17, UR9, RZ, 0x3c, !PT ;  /* 0x0000000911117c12 */ /* 0x000fe2000f8e3cff */
[----:B------:R-:W-:Y:S02]  /*18c0*/  USHF.L.U32 UR34, UR16, 0x5, URZ ;  /* 0x0000000510227899 */ /* 0x000fe400080006ff */
[----:B------:R-:W-:Y:S01]  /*18d0*/  UIADD3.X UR27, UPT, UPT, URZ, UR23, URZ, UP1, !UPT ;  /* 0x00000017ff1b7290 */ /* 0x000fe20008ffe4ff */
[----:B-1----:R-:W-:Y:S01]  /*18e0*/  SHF.L.U32 R2, R17, 0x1f, RZ ;  /* 0x0000001f11027819 */ /* 0x002fe200000006ff */
[----:B------:R-:W-:Y:S02]  /*18f0*/  UIADD3 UR32, UPT, UPT, UR32, 0x8800, URZ ;  /* 0x0000880020207890 */ /* 0x000fe4000fffe0ff */
[----:B------:R-:W-:Y:S01]  /*1900*/  UIADD3.X UR21, UPT, UPT, URZ, UR23, URZ, UP0, !UPT ;  /* 0x00000017ff157290 */ /* 0x000fe200087fe4ff */
[----:B------:R1:W1:Y:S01]  /*1910*/  SYNCS.PHASECHK.TRANS64.TRYWAIT P0, [UR8+0x38], R2 ;  /* 0x00003802ff0075a7 */ /* 0x0002620008001108 */
[----:B------:R-:W-:Y:S01]  /*1920*/  ULEA UR8, UR17, UR4, 0xe ;  /* 0x0000000411087291 */ /* 0x000fe2000f8e70ff */
[----:B------:R-:W-:Y:S01]  /*1930*/  UMOV UR18, 0x0 ;  /* 0x0000000000127882 */ /* 0x000fe20000000000 */
[----:B------:R-:W-:-:S02]  /*1940*/  UMOV UR19, 0x10000000 ;  /* 0x1000000000137882 */ /* 0x000fc40000000000 */
[----:B------:R-:W-:Y:S01]  /*1950*/  UIADD3 UR8, UPT, UPT, UR8, 0x16800, URZ ;  /* 0x0001680008087890 */ /* 0x000fe2000fffe0ff */
[----:B------:R1:W-:Y:S01]  /*1960*/  UTMALDG.3D [UR32], [UR26], desc[UR18] ;  /* 0x000012201a0075b4 */ /* 0x0003e20008011000 */
[----:B------:R-:W-:Y:S01]  /*1970*/  UMOV UR12, UR36 ;  /* 0x00000024000c7c82 */ /* 0x000fe20008000000 */
[----:B------:R-:W-:Y:S01]  /*1980*/  UMOV UR9, UR33 ;  /* 0x0000002100097c82 */ /* 0x000fe20008000000 */
[----:B------:R-:W-:Y:S01]  /*1990*/  UMOV UR10, UR34 ;  /* 0x00000022000a7c82 */ /* 0x000fe20008000000 */
[----:B------:R-:W-:Y:S01]  /*19a0*/  UIADD3 UR16, UPT, UPT, UR16, 0x1, URZ ;  /* 0x0000000110107890 */ /* 0x000fe2000fffe0ff */
[----:B------:R-:W-:Y:S01]  /*19b0*/  UMOV UR24, UR5 ;  /* 0x0000000500187c82 */ /* 0x000fe20008000000 */
[----:B------:R-:W-:Y:S02]  /*19c0*/  UMOV UR17, UR6 ;  /* 0x0000000600117c82 */ /* 0x000fe40008000000 */
[----:B------:R1:W-:Y:S01]  /*19d0*/  UTMALDG.3D [UR8], [UR20], desc[UR18] ;  /* 0x00001208140075b4 */ /* 0x0003e20008011000 */
[----:B------:R-:W-:-:S09]  /*19e0*/  UISETP.NE.AND UP0, UPT, UR16, UR5, UPT ;  /* 0x000000051000728c */ /* 0x000fd2000bf05270 */
[----:B------:R-:W-:Y:S05]  /*19f0*/  BRA.U UP0, `(.L_x_25) ;  /* 0xfffffffd00607547 */ /* 0x000fea000b83ffff */
.L_x_20:
[----:B-1----:R-:W-:Y:S01]  /*1a00*/  ULEA UR8, UR6, UR4, 0x3 ;  /* 0x0000000406087291 */ /* 0x002fe2000f8e18ff */
[----:B------:R-:W-:Y:S01]  /*1a10*/  SHF.L.U32 R2, R17, 0x1f, RZ ;  /* 0x0000001f11027819 */ /* 0x000fe200000006ff */
[----:B------:R-:W-:Y:S01]  /*1a20*/  @!P1 SYNCS.ARRIVE.TRANS64.A1T0 RZ, [UR4+0xb8], RZ ;  /* 0x0000b8ffffff99a7 */ /* 0x000fe20008100004 */
[----:B------:R-:W-:-:S06]  /*1a30*/  UISETP.GT.AND UP0, UPT, UR15, UR14, UPT ;  /* 0x0000000e0f00728c */ /* 0x000fcc000bf04270 */
[----:B--2---:R1:W2:Y:S03]  /*1a40*/  SYNCS.PHASECHK.TRANS64.TRYWAIT P0, [UR8+0x38], R2 ;  /* 0x00003802ff0075a7 */ /* 0x0042a60008001108 */
[----:B------:R-:W-:Y:S05]  /*1a50*/  BRA.U !UP0, `(.L_x_26) ;  /* 0x0000000108ac7547 */ /* 0x000fea000b800000 */
[----:B------:R-:W-:Y:S01]  /*1a60*/  UIADD3 UR21, UPT, UPT, UR7, UR24, URZ ;  /* 0x0000001807157290 */ /* 0x000fe2000fffe0ff */
[----:B------:R-:W-:-:S11]  /*1a70*/  UMOV UR25, UR6 ;  /* 0x0000000600197c82 */ /* 0x000fd60008000000 */
.L_x_31:
[----:B-1----:R-:W-:Y:S01]  /*1a80*/  ULEA UR17, UR25, UR4, 0x3 ;  /* 0x0000000419117291 */ /* 0x002fe2000f8e18ff */
[----:B--2---:R-:W-:Y:S01]  /*1a90*/  @!P5 MOV R3, 0x6000 ;  /* 0x000060000003d802 */ /* 0x004fe20000000f00 */
[----:B--2---:R-:W-:Y:S10]  /*1aa0*/  @P0 BRA `(.L_x_27) ;  /* 0x00000000000c0947 */ /* 0x004ff40003800000 */
[----:B------:R-:W-:-:S04]  /*1ab0*/  SHF.L.U32 R4, R17, 0x1f, RZ ;  /* 0x0000001f11047819 */ /* 0x000fc800000006ff */
[----:B------:R-:W2:Y:S02]  /*1ac0*/  SYNCS.PHASECHK.TRANS64.TRYWAIT P0, [UR17+0x38], R4 ;  /* 0x00003804ff0075a7 */ /* 0x000ea40008001111 */
[----:B--2---:R-:W-:Y:S05]  /*1ad0*/  @!P0 BRA `(.L_x_28) ;  /* 0x0000006800908947 */ /* 0x004fea0003800000 */
.L_x_27:
[----:B------:R2:W-:Y:S01]  /*1ae0*/  @!P5 SYNCS.ARRIVE.TRANS64 RZ, [UR17], R3 ;  /* 0x00000003ffffd9a7 */ /* 0x0005e20008000011 */
[----:B------:R-:W-:Y:S04]  /*1af0*/  BSSY.RECONVERGENT B0, `(.L_x_29) ;  /* 0x0000003000007945 */ /* 0x000fe80003800200 */
[----:B------:R-:W-:Y:S05]  /*1b00*/  @P4 BRA `(.L_x_30) ;  /* 0x0000000000044947 */ /* 0x000fea0003800000 */
[----:B------:R-:W-:Y:S05]  /*1b10*/  BPT.TRAP 0x1 ;  /* 0x000000040000795c */ /* 0x000fea0000300000 */
.L_x_30:
[----:B------:R-:W-:Y:S05]  /*1b20*/  BSYNC.RECONVERGENT B0 ;  /* 0x0000000000007941 */ /* 0x000fea0003800200 */
.L_x_29:
        /* <DEDUP_REMOVED lines=10> */
[----:B------:R-:W-:Y:S01]  /*1bd0*/  UIADD3 UR16, UPT, UPT, UR16, 0x8800, URZ ;  /* 0x0000880010107890 */ /* 0x000fe2000fffe0ff */
[----:B-1----:R-:W-:Y:S01]  /*1be0*/  SHF.L.U32 R2, R17, 0x1f, RZ ;  /* 0x0000001f11027819 */ /* 0x002fe200000006ff */
[----:B------:R-:W-:Y:S02]  /*1bf0*/  UIADD3.X UR31, UPT, UPT, URZ, UR23, URZ, UP1, !UPT ;  /* 0x00000017ff1f7290 */ /* 0x000fe40008ffe4ff */
[----:B------:R-:W-:Y:S01]  /*1c00*/  UIADD3.X UR29, UPT, UPT, URZ, UR23, URZ, UP0, !UPT ;  /* 0x00000017ff1d7290 */ /* 0x000fe200087fe4ff */
[----:B------:R1:W1:Y:S01]  /*1c10*/  SYNCS.PHASECHK.TRANS64.TRYWAIT P0, [UR8+0x38], R2 ;  /* 0x00003802ff0075a7 */ /* 0x0002620008001108 */
[----:B------:R-:W-:Y:S01]  /*1c20*/  ULEA UR8, UR25, UR4, 0xe ;  /* 0x0000000419087291 */ /* 0x000fe2000f8e70ff */
[----:B------:R-:W-:Y:S01]  /*1c30*/  UMOV UR26, 0x0 ;  /* 0x00000000001a7882 */ /* 0x000fe20000000000 */
[----:B------:R-:W-:-:S02]  /*1c40*/  UMOV UR27, 0x10000000 ;  /* 0x10000000001b7882 */ /* 0x000fc40000000000 */
[----:B------:R-:W-:Y:S01]  /*1c50*/  UIADD3 UR8, UPT, UPT, UR8, 0x16800, URZ ;  /* 0x0001680008087890 */ /* 0x000fe2000fffe0ff */
[----:B------:R-:W-:Y:S01]  /*1c60*/  UMOV UR19, UR35 ;  /* 0x0000002300137c82 */ /* 0x000fe20008000000 */
[----:B------:R-:W-:Y:S01]  /*1c70*/  UMOV UR20, UR36 ;  /* 0x0000002400147c82 */ /* 0x000fe20008000000 */
[----:B------:R-:W-:Y:S01]  /*1c80*/  UMOV UR12, UR36 ;  /* 0x00000024000c7c82 */ /* 0x000fe20008000000 */
[----:B------:R-:W-:Y:S01]  /*1c90*/  UMOV UR9, UR17 ;  /* 0x0000001100097c82 */ /* 0x000fe20008000000 */
[----:B------:R-:W-:Y:S01]  /*1ca0*/  UMOV UR10, UR18 ;  /* 0x00000012000a7c82 */ /* 0x000fe20008000000 */
[----:B------:R1:W-:Y:S01]  /*1cb0*/  UTMALDG.3D [UR16], [UR30], desc[UR26] ;  /* 0x00001a101e0075b4 */ /* 0x0003e20008011000 */
[----:B------:R-:W-:Y:S01]  /*1cc0*/  UIADD3 UR24, UPT, UPT, UR24, 0x1, URZ ;  /* 0x0000000118187890 */ /* 0x000fe2000fffe0ff */
[----:B------:R-:W-:-:S03]  /*1cd0*/  UMOV UR25, UR6 ;  /* 0x0000000600197c82 */ /* 0x000fc60008000000 */
[----:B------:R-:W-:Y:S01]  /*1ce0*/  UISETP.NE.AND UP0, UPT, UR24, UR21, UPT ;  /* 0x000000151800728c */ /* 0x000fe2000bf05270 */
[----:B------:R1:W-:Y:S08]  /*1cf0*/  UTMALDG.3D [UR8], [UR28], desc[UR26] ;  /* 0x00001a081c0075b4 */ /* 0x0003f00008011000 */
[----:B------:R-:W-:Y:S05]  /*1d00*/  BRA.U UP0, `(.L_x_31) ;  /* 0xfffffffd005c7547 */ /* 0x000fea000b83ffff */
.L_x_26:
[C---:B-1----:R-:W-:Y:S01]  /*1d10*/  LEA R2, R16.reuse, UR4, 0x3 ;  /* 0x0000000410027c11 */ /* 0x042fe2000f8e18ff */
[----:B------:R-:W-:Y:S01]  /*1d20*/  NOP ;  /* 0x0000000000007918 */ /* 0x000fe20000000000 */
[----:B--2---:R-:W-:Y:S02]  /*1d30*/  SHF.L.U32 R3, R13, 0x1f, RZ ;  /* 0x0000001f0d037819 */ /* 0x004fe400000006ff */
[----:B------:R-:W-:Y:S02]  /*1d40*/  LEA R4, R16, UR4, 0x4 ;  /* 0x0000000410047c11 */ /* 0x000fe4000f8e20ff */
[----:B------:R-:W1:Y:S02]  /*1d50*/  SYNCS.PHASECHK.TRANS64.TRYWAIT P0, [R2+URZ+0xc0], R3 ;  /* 0x0000c003020075a7 */ /* 0x000e6400080011ff */
[----:B-1----:R-:W-:Y:S05]  /*1d60*/  @!P0 BRA `(.L_x_32) ;  /* 0x0000006800048947 */ /* 0x002fea0003800000 */
.L_x_137:
[----:B------:R-:W2:Y:S01]  /*1d70*/  LDS.128 R4, [R4+0x150] ;  /* 0x0001500004047984 */ /* 0x000ea20000000c00 */
[----:B---3--:R-:W-:Y:S01]  /*1d80*/  ISETP.GE.AND P0, PT, R26, 0x1, PT ;  /* 0x000000011a00780c */ /* 0x008fe20003f06270 */
[----:B-1----:R-:W-:Y:S01]  /*1d90*/  VIADD R2, R2, 0xd0 ;  /* 0x000000d002027836 */ /* 0x002fe20000000000 */
[----:B------:R-:W-:Y:S01]  /*1da0*/  @!PT LDS RZ, [RZ] ;  /* 0x00000000fffff984 */ /* 0x000fe20000000800 */
[----:B------:R-:W-:Y:S01]  /*1db0*/  @!PT LDS RZ, [RZ] ;  /* 0x00000000fffff984 */ /* 0x000fe20000000800 */
[----:B------:R-:W-:Y:S01]  /*1dc0*/  @!PT LDS RZ, [RZ] ;  /* 0x00000000fffff984 */ /* 0x000fe20000000800 */
[----:B------:R-:W-:Y:S01]  /*1dd0*/  @!PT LDS RZ, [RZ] ;  /* 0x00000000fffff984 */ /* 0x000fe20000000800 */
[----:B------:R1:W-:Y:S06]  /*1de0*/  MEMBAR.ALL.CTA ;  /* 0x0000000000007992 */ /* 0x0003ec0000008000 */
[----:B-1----:R-:W1:Y:S01]  /*1df0*/  FENCE.VIEW.ASYNC.S ;  /* 0x00000000000073c6 */ /* 0x002e620000000000 */
[----:B------:R-:W-:-:S04]  /*1e00*/  PRMT R2, RZ, 0x654, R2 ;  /* 0x00000654ff027816 */ /* 0x000fc80000000002 */
[----:B-1----:R1:W-:Y:S01]  /*1e10*/  SYNCS.ARRIVE.TRANS64.RED.A1T0 RZ, [R2+URZ], RZ ;  /* 0x000000ff02ff79a7 */ /* 0x0023e200081004ff */
[----:B--2---:R-:W-:-:S13]  /*1e20*/  LOP3.LUT P2, RZ, R6, 0x1, RZ, 0xc0, !PT ;  /* 0x0000000106ff7812 */ /* 0x004fda000784c0ff */
[----:B------:R-:W-:Y:S01]  /*1e30*/  @P2 SHF.R.U32.HI R3, RZ, 0x10, R5 ;  /* 0x00000010ff032819 */ /* 0x000fe20000011605 */
[----:B------:R-:W-:Y:S01]  /*1e40*/  VOTEU.ANY UP0, P2 ;  /* 0x0000000000ff7886 */ /* 0x000fe20001000100 */
[----:B------:R-:W-:Y:S02]  /*1e50*/  @P2 MOV R10, R4 ;  /* 0x00000004000a2202 */ /* 0x000fe40000000f00 */
[----:B------:R-:W-:Y:S02]  /*1e60*/  @P2 R2UR.BROADCAST UR8, R3 ;  /* 0x00000000030822ca */ /* 0x000fe400008e0000 */
[----:B------:R-:W-:-:S11]  /*1e70*/  @P2 LOP3.LUT R9, R5, 0xffff, RZ, 0xc0, !PT ;  /* 0x0000ffff05092812 */ /* 0x000fd600078ec0ff */
[----:B------:R-:W-:Y:S01]  /*1e80*/  @UP0 UMOV UR36, UR8 ;  /* 0x0000000800240c82 */ /* 0x000fe20008000000 */
[----:B-1----:R-:W-:Y:S05]  /*1e90*/  @!P0 BRA `(.L_x_33) ;  /* 0x0000000000b88947 */ /* 0x002fea0003800000 */
[----:B------:R-:W4:Y:S01]  /*1ea0*/  LDC.64 R4, c[0x0][0xb18] ;  /* 0x0002c600ff047b82 */ /* 0x000f220000000a00 */
[----:B------:R-:W-:-:S07]  /*1eb0*/  ISETP.NE.AND P3, PT, R26, 0x1, PT ;  /* 0x000000011a00780c */ /* 0x000fce0003f65270 */
[----:B------:R-:W1:Y:S08]  /*1ec0*/  LDC.64 R6, c[0x0][0xb10] ;  /* 0x0002c400ff067b82 */ /* 0x000e700000000a00 */
[----:B------:R-:W2:Y:S08]  /*1ed0*/  LDC R14, c[0x0][0xb20] ;  /* 0x0002c800ff0e7b82 */ /* 0x000eb00000000800 */
[----:B------:R-:W3:Y:S01]  /*1ee0*/  LDC R15, c[0x0][0xb0c] ;  /* 0x0002c300ff0f7b82 */ /* 0x000ee20000000800 */
[----:B----4-:R-:W-:Y:S01]  /*1ef0*/  IMAD.HI.U32 R19, R0, R5, RZ ;  /* 0x0000000500137227 */ /* 0x010fe200078e00ff */
[----:B------:R-:W-:-:S03]  /*1f00*/  ISETP.NE.AND P0, PT, R4, 0x1, PT ;  /* 0x000000010400780c */ /* 0x000fc60003f05270 */
[----:B------:R-:W-:-:S03]  /*1f10*/  IMAD.HI.U32 R5, R9, R5, RZ ;  /* 0x0000000509057227 */ /* 0x000fc600078e00ff */
[----:B------:R-:W4:Y:S01]  /*1f20*/  LDC.64 R2, c[0x0][0xb28] ;  /* 0x0002ca00ff027b82 */ /* 0x000f220000000a00 */
[----:B-1----:R-:W-:-:S04]  /*1f30*/  IMAD.HI.U32 R20, R8, R6, RZ ;  /* 0x0000000608147227 */ /* 0x002fc800078e00ff */
[----:B------:R-:W-:Y:S01]  /*1f40*/  IMAD.HI.U32 R21, R10, R6, RZ ;  /* 0x000000060a157227 */ /* 0x000fe200078e00ff */
[----:B------:R-:W-:Y:S02]  /*1f50*/  SHF.R.U32.HI R20, RZ, R7, R20 ;  /* 0x00000007ff147219 */ /* 0x000fe40000011614 */
[-C--:B--2---:R-:W-:Y:S02]  /*1f60*/  SHF.R.U32.HI R19, RZ, R14.reuse, R19 ;  /* 0x0000000eff137219 */ /* 0x084fe40000011613 */
[----:B------:R-:W-:Y:S02]  /*1f70*/  SHF.R.U32.HI R5, RZ, R14, R5 ;  /* 0x0000000eff057219 */ /* 0x000fe40000011605 */
[----:B------:R-:W-:Y:S02]  /*1f80*/  SEL R19, R0, R19, !P0 ;  /* 0x0000001300137207 */ /* 0x000fe40004000000 */
[----:B------:R-:W-:Y:S02]  /*1f90*/  SHF.R.U32.HI R21, RZ, R7, R21 ;  /* 0x00000007ff157219 */ /* 0x000fe40000011615 */
[----:B---3--:R-:W-:-:S02]  /*1fa0*/  ISETP.NE.AND P1, PT, R15, 0x1, PT ;  /* 0x000000010f00780c */ /* 0x008fc40003f25270 */
[----:B------:R-:W-:Y:S02]  /*1fb0*/  SEL R5, R9, R5, !P0 ;  /* 0x0000000509057207 */ /* 0x000fe40004000000 */
[----:B------:R-:W-:Y:S02]  /*1fc0*/  SEL R20, R8, R20, !P1 ;  /* 0x0000001408147207 */ /* 0x000fe40004800000 */
[----:B------:R-:W-:Y:S01]  /*1fd0*/  SEL R21, R10, R21, !P1 ;  /* 0x000000150a157207 */ /* 0x000fe20004800000 */
[----:B----4-:R-:W-:-:S04]  /*1fe0*/  IMAD.HI.U32 R18, R19, R2, RZ ;  /* 0x0000000213127227 */ /* 0x010fc800078e00ff */
        /* <DEDUP_REMOVED lines=10> */
[----:B------:R-:W-:-:S04]  /*2090*/  @!P0 IMAD.HI.U32 R7, R21, R2, RZ ;  /* 0x0000000215078227 */ /* 0x000fc800078e00ff */
[----:B------:R-:W-:Y:S01]  /*20a0*/  IMAD.MOV R2, RZ, RZ, -R6 ;  /* 0x000000ffff027224 */ /* 0x000fe200078e0a06 */
[----:B------:R-:W-:Y:S02]  /*20b0*/  @!P0 SHF.R.U32.HI R3, RZ, R3, R7 ;  /* 0x00000003ff038219 */ /* 0x000fe40000011607 */
[----:B------:R-:W-:Y:S01]  /*20c0*/  IADD3 R7, PT, PT, -R5, RZ, RZ ;  /* 0x000000ff05077210 */ /* 0x000fe20007ffe1ff */
[----:B------:R-:W-:Y:S01]  /*20d0*/  IMAD R2, R26, R2, R5 ;  /* 0x000000021a027224 */ /* 0x000fe200078e0205 */
        /* <DEDUP_REMOVED lines=10> */
.L_x_33:
[----:B------:R-:W1:Y:S02]  /*2180*/  LDCU UR8, c[0x0][0xb30] ;  /* 0x00016600ff0877ac */ /* 0x000e640008000800 */
[----:B-1----:R-:W-:-:S09]  /*2190*/  UISETP.NE.AND UP0, UPT, UR8, 0x1, UPT ;  /* 0x000000010800788c */ /* 0x002fd2000bf05270 */
[----:B------:R-:W-:Y:S05]  /*21a0*/  BRA.U UP0, `(.L_x_34) ;  /* 0x0000000100407547 */ /* 0x000fea000b800000 */
[----:B------:R-:W1:Y:S08]  /*21b0*/  LDC.64 R4, c[0x0][0xb10] ;  /* 0x0002c400ff047b82 */ /* 0x000e700000000a00 */
[----:B------:R-:W2:Y:S08]  /*21c0*/  LDC.64 R2, c[0x0][0xb18] ;  /* 0x0002c600ff027b82 */ /* 0x000eb00000000a00 */
[----:B------:R-:W3:Y:S08]  /*21d0*/  LDC R6, c[0x0][0xb20] ;  /* 0x0002c800ff067b82 */ /* 0x000ef00000000800 */
[----:B------:R-:W4:Y:S01]  /*21e0*/  LDC R7, c[0x0][0xb0c] ;  /* 0x0002c300ff077b82 */ /* 0x000f220000000800 */
[----:B-1----:R-:W-:-:S05]  /*21f0*/  IMAD.HI.U32 R4, R10, R4, RZ ;  /* 0x000000040a047227 */ /* 0x002fca00078e00ff */
[----:B------:R-:W-:Y:S01]  /*2200*/  SHF.R.U32.HI R4, RZ, R5, R4 ;  /* 0x00000005ff047219 */ /* 0x000fe20000011604 */
[----:B--2---:R-:W-:Y:S01]  /*2210*/  IMAD.HI.U32 R3, R9, R3, RZ ;  /* 0x0000000309037227 */ /* 0x004fe200078e00ff */
[----:B------:R-:W-:-:S04]  /*2220*/  ISETP.NE.AND P0, PT, R2, 0x1, PT ;  /* 0x000000010200780c */ /* 0x000fc80003f05270 */
[----:B---3--:R-:W-:-:S04]  /*2230*/  SHF.R.U32.HI R3, RZ, R6, R3 ;  /* 0x00000006ff037219 */ /* 0x008fc80000011603 */
[----:B------:R-:W-:Y:S02]  /*2240*/  SEL R3, R9, R3, !P0 ;  /* 0x0000000309037207 */ /* 0x000fe40004000000 */
[----:B----4-:R-:W-:-:S04]  /*2250*/  ISETP.NE.AND P1, PT, R7, 0x1, PT ;  /* 0x000000010700780c */ /* 0x010fc80003f25270 */
[----:B------:R-:W-:-:S05]  /*2260*/  SEL R4, R10, R4, !P1 ;  /* 0x000000040a047207 */ /* 0x000fca0004800000 */
[----:B------:R-:W-:Y:S02]  /*2270*/  IMAD.IADD R5, R3, 0x1, -R4 ;  /* 0x0000000103057824 */ /* 0x000fe400078e0a04 */
[----:B------:R-:W-:Y:S02]  /*2280*/  IMAD.IADD R3, R4, 0x1, -R3 ;  /* 0x0000000104037824 */ /* 0x000fe400078e0a03 */
[----:B------:R-:W-:Y:S02]  /*2290*/  IMAD R10, R5, R7, R10 ;  /* 0x00000007050a7224 */ /* 0x000fe400078e020a */
[----:B------:R-:W-:-:S07]  /*22a0*/  IMAD R9, R3, R2, R9 ;  /* 0x0000000203097224 */ /* 0x000fce00078e0209 */
.L_x_34:
[----:B------:R-:W-:Y:S01]  /*22b0*/  VIADD R16, R16, 0x1 ;  /* 0x0000000110107836 */ /* 0x000fe20000000000 */
[----:B------:R-:W-:Y:S01]  /*22c0*/  PLOP3.LUT P1, PT, PT, PT, PT, 0x80, 0x8 ;  /* 0x000000000008781c */ /* 0x000fe20003f2f070 */
[----:B------:R-:W-:Y:S02]  /*22d0*/  IMAD.IADD R15, R10, 0x1, R63 ;  /* 0x000000010a0f7824 */ /* 0x000fe400078e023f */
[----:B------:R-:W-:Y:S01]  /*22e0*/  IMAD.IADD R14, R9, 0x1, R62 ;  /* 0x00000001090e7824 */ /* 0x000fe200078e023e */
[----:B------:R-:W-:-:S04]  /*22f0*/  ISETP.NE.AND P0, PT, R16, 0x2, PT ;  /* 0x000000021000780c */ /* 0x000fc80003f05270 */
[----:B------:R-:W-:Y:S02]  /*2300*/  SEL R2, RZ, 0x1, P0 ;  /* 0x00000001ff027807 */ /* 0x000fe40000000000 */
[----:B------:R-:W-:Y:S02]  /*2310*/  SEL R16, R16, RZ, P0 ;  /* 0x000000ff10107207 */ /* 0x000fe40000000000 */
[----:B------:R-:W-:Y:S01]  /*2320*/  LOP3.LUT R13, R13, R2, RZ, 0x3c, !PT ;  /* 0x000000020d0d7212 */ /* 0x000fe200078e3cff */
[----:B------:R-:W-:Y:S06]  /*2330*/  @P2 BRA `(.L_x_35) ;  /* 0xfffffff000982947 */ /* 0x000fec000383ffff */
[----:B------:R-:W-:Y:S01]  /*2340*/  UIADD3 UR4, UPT, UPT, UR4, 0x38, URZ ;  /* 0x0000003804047890 */ /* 0x000fe2000fffe0ff */
[----:B------:R-:W-:-:S03]  /*2350*/  SHF.L.U32 R2, R17, 0x1f, RZ ;  /* 0x0000001f11027819 */ /* 0x000fc600000006ff */
[----:B------:R-:W-:-:S09]  /*2360*/  ULEA UR5, UR6, UR4, 0x3 ;  /* 0x0000000406057291 */ /* 0x000fd2000f8e18ff */
[----:B------:R-:W1:Y:S02]  /*2370*/  SYNCS.PHASECHK.TRANS64.TRYWAIT P0, [UR5], R2 ;  /* 0x00000002ff0075a7 */ /* 0x000e640008001105 */
[----:B-1----:R-:W-:Y:S05]  /*2380*/  @!P0 BRA `(.L_x_36) ;  /* 0x0000006000908947 */ /* 0x002fea0003800000 */
.L_x_139:
[----:B------:R-:W-:-:S04]  /*2390*/  UIADD3 UR6, UPT, UPT, UR6, 0x1, URZ ;  /* 0x0000000106067890 */ /* 0x000fc8000fffe0ff */
[----:B------:R-:W-:-:S04]  /*23a0*/  UISETP.NE.AND UP0, UPT, UR6, 0x7, UPT ;  /* 0x000000070600788c */ /* 0x000fc8000bf05270 */
[----:B------:R-:W-:Y:S02]  /*23b0*/  USEL UR7, URZ, 0x1, UP0 ;  /* 0x00000001ff077887 */ /* 0x000fe40008000000 */
[----:B------:R-:W-:-:S04]  /*23c0*/  USEL UR6, UR6, URZ, UP0 ;  /* 0x000000ff06067287 */ /* 0x000fc80008000000 */
[----:B------:R-:W-:Y:S01]  /*23d0*/  ULEA UR5, UR6, UR4, 0x3 ;  /* 0x0000000406057291 */ /* 0x000fe2000f8e18ff */
[----:B-1----:R-:W-:-:S04]  /*23e0*/  LOP3.LUT R2, R17, UR7, RZ, 0x3c, !PT ;  /* 0x0000000711027c12 */ /* 0x002fc8000f8e3cff */
[----:B------:R-:W-:-:S04]  /*23f0*/  SHF.L.U32 R3, R2, 0x1f, RZ ;  /* 0x0000001f02037819 */ /* 0x000fc800000006ff */
[----:B------:R-:W1:Y:S02]  /*2400*/  SYNCS.PHASECHK.TRANS64.TRYWAIT P0, [UR5], R3 ;  /* 0x00000003ff0075a7 */ /* 0x000e640008001105 */
[----:B-1----:R-:W-:Y:S05]  /*2410*/  @!P0 BRA `(.L_x_37) ;  /* 0x0000006000848947 */ /* 0x002fea0003800000 */
.L_x_141:
[----:B------:R-:W-:-:S04]  /*2420*/  UIADD3 UR6, UPT, UPT, UR6, 0x1, URZ ;  /* 0x0000000106067890 */ /* 0x000fc8000fffe0ff */
[----:B------:R-:W-:-:S04]  /*2430*/  UISETP.NE.AND UP0, UPT, UR6, 0x7, UPT ;  /* 0x000000070600788c */ /* 0x000fc8000bf05270 */
[----:B------:R-:W-:Y:S02]  /*2440*/  USEL UR7, URZ, 0x1, UP0 ;  /* 0x00000001ff077887 */ /* 0x000fe40008000000 */
[----:B------:R-:W-:-:S04]  /*2450*/  USEL UR6, UR6, URZ, UP0 ;  /* 0x000000ff06067287 */ /* 0x000fc80008000000 */
[----:B------:R-:W-:Y:S01]  /*2460*/  ULEA UR5, UR6, UR4, 0x3 ;  /* 0x0000000406057291 */ /* 0x000fe2000f8e18ff */
[----:B------:R-:W-:-:S04]  /*2470*/  LOP3.LUT R2, R2, UR7, RZ, 0x3c, !PT ;  /* 0x0000000702027c12 */ /* 0x000fc8000f8e3cff */
[----:B-1----:R-:W-:-:S04]  /*2480*/  SHF.L.U32 R3, R2, 0x1f, RZ ;  /* 0x0000001f02037819 */ /* 0x002fc800000006ff */
[----:B------:R-:W1:Y:S02]  /*2490*/  SYNCS.PHASECHK.TRANS64.TRYWAIT P0, [UR5], R3 ;  /* 0x00000003ff0075a7 */ /* 0x000e640008001105 */
[----:B-1----:R-:W-:Y:S05]  /*24a0*/  @!P0 BRA `(.L_x_38) ;  /* 0x0000006000788947 */ /* 0x002fea0003800000 */
.L_x_143:
        /* <DEDUP_REMOVED lines=9> */
.L_x_145:
        /* <DEDUP_REMOVED lines=9> */
.L_x_147:
        /* <DEDUP_REMOVED lines=9> */
.L_x_149:
[----:B------:R-:W-:-:S04]  /*2660*/  UIADD3 UR6, UPT, UPT, UR6, 0x1, URZ ;  /* 0x0000000106067890 */ /* 0x000fc8000fffe0ff */
[----:B------:R-:W-:-:S04]  /*2670*/  UISETP.NE.AND UP0, UPT, UR6, 0x7, UPT ;  /* 0x000000070600788c */ /* 0x000fc8000bf05270 */
[----:B------:R-:W-:Y:S02]  /*2680*/  USEL UR5, URZ, 0x1, UP0 ;  /* 0x00000001ff057887 */ /* 0x000fe40008000000 */
[----:B------:R-:W-:-:S04]  /*2690*/  USEL UR6, UR6, URZ, UP0 ;  /* 0x000000ff06067287 */ /* 0x000fc80008000000 */
[----:B------:R-:W-:Y:S01]  /*26a0*/  ULEA UR6, UR6, UR4, 0x3 ;  /* 0x0000000406067291 */ /* 0x000fe2000f8e18ff */
[----:B------:R-:W-:-:S04]  /*26b0*/  LOP3.LUT R2, R2, UR5, RZ, 0x3c, !PT ;  /* 0x0000000502027c12 */ /* 0x000fc8000f8e3cff */
[----:B------:R-:W-:Y:S01]  /*26c0*/  SHF.L.U32 R2, R2, 0x1f, RZ ;  /* 0x0000001f02027819 */ /* 0x000fe200000006ff */
[----:B-1--4-:R-:W-:-:S07]  /*26d0*/  IMAD.U32 R0, RZ, RZ, UR6 ;  /* 0x00000006ff007e24 */ /* 0x012fce000f8e00ff */
.L_x_42:
[----:B-1----:R1:W2:Y:S02]  /*26e0*/  SYNCS.PHASECHK.TRANS64.TRYWAIT P0, [R0+URZ], R2 ;  /* 0x00000002000075a7 */ /* 0x0022a400080011ff */
[----:B--2---:R-:W-:Y:S05]  /*26f0*/  @!P0 NANOSLEEP.SYNCS 0x989680 ;  /* 0x009896800000895d */ /* 0x004fea0003900000 */
[----:B------:R-:W2:Y:S02]  /*2700*/  @!P0 SYNCS.PHASECHK.TRANS64 P0, [R0+URZ], R2 ;  /* 0x00000002000085a7 */ /* 0x000ea400080010ff */
[----:B--2---:R-:W-:Y:S05]  /*2710*/  @P0 EXIT ;  /* 0x000000000000094d */ /* 0x004fea0003800000 */
[----:B------:R-:W-:Y:S05]  /*2720*/  BRA `(.L_x_42) ;  /* 0xfffffffc00ec7947 */ /* 0x000fea000383ffff */
.L_x_17:
[----:B------:R-:W-:-:S04]  /*2730*/  UISETP.NE.AND UP1, UPT, UR37, URZ, UPT ;  /* 0x000000ff2500728c */ /* 0x000fc8000bf25270 */
[----:B------:R-:W-:-:S09]  /*2740*/  UISETP.NE.OR UP1, UPT, UR8, 0x1, UP1 ;  /* 0x000000010800788c */ /* 0x000fd20008f25670 */
[----:B------:R-:W-:Y:S05]  /*2750*/  BRA.U UP1, `(.L_x_43) ;  /* 0x0000000501487547 */ /* 0x000fea000b800000 */
[----:B------:R-:W-:Y:S01]  /*2760*/  ISETP.NE.AND P2, PT, R2, RZ, PT ;  /* 0x000000ff0200720c */ /* 0x000fe20003f45270 */
[----:B------:R-:W-:Y:S01]  /*2770*/  IMAD.MOV.U32 R12, RZ, RZ, 0x1 ;  /* 0x00000001ff0c7424 */ /* 0x000fe200078e00ff */
[----:B------:R-:W-:Y:S02]  /*2780*/  CS2R R10, SRZ ;  /* 0x00000000000a7805 */ /* 0x000fe4000001ff00 */
[----:B------:R-:W-:Y:S01]  /*2790*/  CS2R R8, SRZ ;  /* 0x0000000000087805 */ /* 0x000fe2000001ff00 */
[----:B------:R-:W-:Y:S01]  /*27a0*/  UMOV UR4, 0x400 ;  /* 0x0000040000047882 */ /* 0x000fe20000000000 */
[----:B------:R-:W-:Y:S01]  /*27b0*/  UMOV UR6, URZ ;  /* 0x000000ff00067c82 */ /* 0x000fe20008000000 */
[----:B------:R-:W-:-:S12]  /*27c0*/  ULEA UR37, UR37, UR4, 0x18 ;  /* 0x0000000425257291 */ /* 0x000fd8000f8ec0ff */
.L_x_47:
[----:B------:R-:W-:Y:S02]  /*27d0*/  LEA R0, R8, UR37, 0x3 ;  /* 0x0000002508007c11 */ /* 0x000fe4000f8e18ff */
[----:B------:R-:W-:-:S03]  /*27e0*/  SHF.L.U32 R4, R9, 0x1f, RZ ;  /* 0x0000001f09047819 */ /* 0x000fc600000006ff */
[----:B------:R-:W-:Y:S01]  /*27f0*/  VIADD R5, R0, 0x130 ;  /* 0x0000013000057836 */ /* 0x000fe20000000000 */
[----:B------:R-:W1:Y:S02]  /*2800*/  SYNCS.PHASECHK.TRANS64.TRYWAIT P0, [R0+URZ+0x120], R4 ;  /* 0x00012004000075a7 */ /* 0x000e6400080011ff */
[----:B-1----:R-:W-:Y:S05]  /*2810*/  @!P0 BRA `(.L_x_44) ;  /* 0x0000005c00fc8947 */ /* 0x002fea0003800000 */
.L_x_150:
[----:B------:R-:W-:Y:S01]  /*2820*/  ULEA UR5, UR6, UR37, 0x3 ;  /* 0x0000002506057291 */ /* 0x000fe2000f8e18ff */
[----:B-1----:R-:W-:Y:S01]  /*2830*/  PRMT R0, RZ, 0x654, R5 ;  /* 0x00000654ff007816 */ /* 0x002fe20000000005 */
[----:B------:R-:W-:Y:S01]  /*2840*/  @!P2 IMAD.MOV.U32 R4, RZ, RZ, 0x10 ;  /* 0x00000010ff04a424 */ /* 0x000fe200078e00ff */
[----:B------:R-:W-:Y:S01]  /*2850*/  SHF.L.U32 R5, R12, 0x1f, RZ ;  /* 0x0000001f0c057819 */ /* 0x000fe200000006ff */
[----:B------:R-:W-:Y:S01]  /*2860*/  UIADD3 UR4, UPT, UPT, UR5, 0xc0, URZ ;  /* 0x000000c005047890 */ /* 0x000fe2000fffe0ff */
[----:B------:R1:W-:Y:S05]  /*2870*/  SYNCS.ARRIVE.TRANS64.RED.A1T0 RZ, [R0+URZ], RZ ;  /* 0x000000ff00ff79a7 */ /* 0x0003ea00081004ff */
[----:B------:R-:W-:Y:S01]  /*2880*/  IMAD.U32 R6, RZ, RZ, UR4 ;  /* 0x00000004ff067e24 */ /* 0x000fe2000f8e00ff */
[----:B------:R-:W2:Y:S04]  /*2890*/  SYNCS.PHASECHK.TRANS64.TRYWAIT P0, [UR5+0xd0], R5 ;  /* 0x0000d005ff0075a7 */ /* 0x000ea80008001105 */
[----:B------:R-:W-:Y:S01]  /*28a0*/  PRMT R6, R2, 0x654, R6 ;  /* 0x0000065402067816 */ /* 0x000fe20000000006 */
[----:B-12---:R-:W-:Y:S06]  /*28b0*/  @!P0 BRA `(.L_x_45) ;  /* 0x0000005c00e88947 */ /* 0x006fec0003800000 */
.L_x_152:
[----:B------:R-:W-:Y:S01]  /*28c0*/  ULEA UR4, UR6, UR37, 0x4 ;  /* 0x0000002506047291 */ /* 0x000fe2000f8e20ff */
[----:B------:R-:W-:Y:S01]  /*28d0*/  SEL R3, R6, R3, !P2 ;  /* 0x0000000306037207 */ /* 0x000fe20005000000 */
[----:B------:R-:W-:Y:S01]  /*28e0*/  UIADD3 UR5, UPT, UPT, UR5, 0xc0, URZ ;  /* 0x000000c005057890 */ /* 0x000fe2000fffe0ff */
[----:B-1----:R-:W-:Y:S01]  /*28f0*/  LEA R0, R11, UR37, 0x3 ;  /* 0x000000250b007c11 */ /* 0x002fe2000f8e18ff */
[----:B------:R-:W-:Y:S01]  /*2900*/  UIADD3 UR4, UPT, UPT, UR4, 0x150, URZ ;  /* 0x0000015004047890 */ /* 0x000fe2000fffe0ff */
[----:B------:R1:W-:Y:S01]  /*2910*/  @!P2 SYNCS.ARRIVE.TRANS64.RED RZ, [R3+URZ], R4 ;  /* 0x0000000403ffa9a7 */ /* 0x0003e200080004ff */
[----:B------:R-:W-:Y:S01]  /*2920*/  UIADD3 UR6, UPT, UPT, UR6, 0x1, URZ ;  /* 0x0000000106067890 */ /* 0x000fe2000fffe0ff */
[----:B------:R-:W-:-:S03]  /*2930*/  VIADD R8, R8, 0x1 ;  /* 0x0000000108087836 */ /* 0x000fc60000000000 */
[----:B------:R-:W-:Y:S02]  /*2940*/  UISETP.NE.AND UP0, UPT, UR6, 0x2, UPT ;  /* 0x000000020600788c */ /* 0x000fe4000bf05270 */
[----:B------:R-:W-:Y:S01]  /*2950*/  ISETP.NE.AND P0, PT, R8, 0x2, PT ;  /* 0x000000020800780c */ /* 0x000fe20003f05270 */
[----:B------:R-:W-:Y:S06]  /*2960*/  UGETNEXTWORKID.BROADCAST [UR4], [UR5] ;  /* 0x00000000040073ca */ /* 0x000fec0008000100 */
[----:B------:R-:W-:Y:S02]  /*2970*/  USEL UR4, URZ, 0x1, UP0 ;  /* 0x00000001ff047887 */ /* 0x000fe40008000000 */
[----:B------:R-:W-:-:S04]  /*2980*/  USEL UR6, UR6, URZ, UP0 ;  /* 0x000000ff06067287 */ /* 0x000fc80008000000 */
[----:B------:R-:W-:Y:S02]  /*2990*/  LOP3.LUT R12, R12, UR4, RZ, 0x3c, !PT ;  /* 0x000000040c0c7c12 */ /* 0x000fe4000f8e3cff */
[----:B-1----:R-:W-:-:S04]  /*29a0*/  SHF.L.U32 R4, R10, 0x1f, RZ ;  /* 0x0000001f0a047819 */ /* 0x002fc800000006ff */
[----:B------:R-:W1:Y:S02]  /*29b0*/  SYNCS.PHASECHK.TRANS64.TRYWAIT P1, [R0+URZ+0xc0], R4 ;  /* 0x0000c004000075a7 */ /* 0x000e6400080211ff */
[----:B-1----:R-:W-:Y:S05]  /*29c0*/  @!P1 BRA `(.L_x_46) ;  /* 0x0000005c00bc9947 */ /* 0x002fea0003800000 */
.L_x_153:
[C---:B-1----:R-:W-:Y:S01]  /*29d0*/  LEA R4, R11.reuse, UR37, 0x4 ;  /* 0x000000250b047c11 */ /* 0x042fe2000f8e20ff */
[----:B------:R-:W-:Y:S01]  /*29e0*/  VIADD R0, R0, 0xd0 ;  /* 0x000000d000007836 */ /* 0x000fe20000000000 */
[----:B------:R-:W-:Y:S01]  /*29f0*/  SEL R8, R8, RZ, P0 ;  /* 0x000000ff08087207 */ /* 0x000fe20000000000 */
[----:B------:R-:W-:-:S03]  /*2a00*/  VIADD R11, R11, 0x1 ;  /* 0x000000010b0b7836 */ /* 0x000fc60000000000 */
[----:B------:R-:W1:Y:S01]  /*2a10*/  LDS.128 R4, [R4+0x150] ;  /* 0x0001500004047984 */ /* 0x000e620000000c00 */
[----:B------:R-:W-:Y:S02]  /*2a20*/  PRMT R0, RZ, 0x654, R0 ;  /* 0x00000654ff007816 */ /* 0x000fe40000000000 */
[C---:B------:R-:W-:Y:S01]  /*2a30*/  ISETP.NE.AND P1, PT, R11.reuse, 0x2, PT ;  /* 0x000000020b00780c */ /* 0x040fe20003f25270 */
[----:B------:R-:W-:Y:S01]  /*2a40*/  @!PT LDS RZ, [RZ] ;  /* 0x00000000fffff984 */ /* 0x000fe20000000800 */
[----:B------:R-:W-:Y:S01]  /*2a50*/  @!PT LDS RZ, [RZ] ;  /* 0x00000000fffff984 */ /* 0x000fe20000000800 */
[----:B------:R-:W-:Y:S01]  /*2a60*/  @!PT LDS RZ, [RZ] ;  /* 0x00000000fffff984 */ /* 0x000fe20000000800 */
[----:B------:R-:W-:Y:S01]  /*2a70*/  @!PT LDS RZ, [RZ] ;  /* 0x00000000fffff984 */ /* 0x000fe20000000800 */
[----:B------:R2:W-:Y:S06]  /*2a80*/  MEMBAR.ALL.CTA ;  /* 0x0000000000007992 */ /* 0x0005ec0000008000 */
[----:B--2---:R-:W2:Y:S01]  /*2a90*/  FENCE.VIEW.ASYNC.S ;  /* 0x00000000000073c6 */ /* 0x004ea20000000000 */
[----:B------:R-:W-:Y:S01]  /*2aa0*/  SEL R11, R11, RZ, P1 ;  /* 0x000000ff0b0b7207 */ /* 0x000fe20000800000 */
[----:B--2---:R2:W-:Y:S01]  /*2ab0*/  SYNCS.ARRIVE.TRANS64.RED.A1T0 RZ, [R0+URZ], RZ ;  /* 0x000000ff00ff79a7 */ /* 0x0045e200081004ff */
[----:B-1----:R-:W-:-:S02]  /*2ac0*/  LOP3.LUT P3, RZ, R6, 0x1, RZ, 0xc0, !PT ;  /* 0x0000000106ff7812 */ /* 0x002fc4000786c0ff */
[----:B------:R-:W-:-:S04]  /*2ad0*/  SEL R4, RZ, 0x1, P1 ;  /* 0x00000001ff047807 */ /* 0x000fc80000800000 */
[----:B------:R-:W-:Y:S02]  /*2ae0*/  LOP3.LUT R10, R10, R4, RZ, 0x3c, !PT ;  /* 0x000000040a0a7212 */ /* 0x000fe400078e3cff */
[----:B--2---:R-:W-:-:S04]  /*2af0*/  SEL R0, RZ, 0x1, P0 ;  /* 0x00000001ff007807 */ /* 0x004fc80000000000 */
[----:B------:R-:W-:Y:S01]  /*2b00*/  LOP3.LUT R9, R9, R0, RZ, 0x3c, !PT ;  /* 0x0000000009097212 */ /* 0x000fe200078e3cff */
[----:B------:R-:W-:Y:S06]  /*2b10*/  @P3 BRA `(.L_x_47) ;  /* 0xfffffffc002c3947 */ /* 0x000fec000383ffff */
[----:B------:R-:W-:Y:S01]  /*2b20*/  ULEA UR5, UR6, UR37, 0x3 ;  /* 0x0000002506057291 */ /* 0x000fe2000f8e18ff */
[----:B------:R-:W-:-:S08]  /*2b30*/  SHF.L.U32 R2, R12, 0x1f, RZ ;  /* 0x0000001f0c027819 */ /* 0x000fd000000006ff */
[----:B------:R-:W1:Y:S02]  /*2b40*/  SYNCS.PHASECHK.TRANS64 P0, [UR5+0xd0], R2 ;  /* 0x0000d002ff0075a7 */ /* 0x000e640008001005 */
[----:B-1----:R-:W-:Y:S05]  /*2b50*/  @P0 BRA `(.L_x_48) ;  /* 0x0000000000080947 */ /* 0x002fea0003800000 */
[----:B------:R-:W1:Y:S02]  /*2b60*/  SYNCS.PHASECHK.TRANS64.TRYWAIT P0, [UR5+0xd0], R2 ;  /* 0x0000d002ff0075a7 */ /* 0x000e640008001105 */
[----:B-1----:R-:W-:Y:S05]  /*2b70*/  @!P0 BRA `(.L_x_49) ;  /* 0x0000005c00648947 */ /* 0x002fea0003800000 */
.L_x_48:
[----:B------:R-:W-:-:S04]  /*2b80*/  UIADD3 UR4, UPT, UPT, UR6, 0x1, URZ ;  /* 0x0000000106047890 */ /* 0x000fc8000fffe0ff */
[----:B------:R-:W-:-:S04]  /*2b90*/  UISETP.NE.AND UP0, UPT, UR4, 0x2, UPT ;  /* 0x000000020400788c */ /* 0x000fc8000bf05270 */
[----:B------:R-:W-:Y:S02]  /*2ba0*/  USEL UR7, URZ, 0x1, UP0 ;  /* 0x00000001ff077887 */ /* 0x000fe40008000000 */
[----:B------:R-:W-:-:S04]  /*2bb0*/  USEL UR4, UR4, URZ, UP0 ;  /* 0x000000ff04047287 */ /* 0x000fc80008000000 */
[----:B------:R-:W-:Y:S01]  /*2bc0*/  ULEA UR4, UR4, UR37, 0x3 ;  /* 0x0000002504047291 */ /* 0x000fe2000f8e18ff */
[----:B-1----:R-:W-:-:S04]  /*2bd0*/  LOP3.LUT R2, R12, UR7, RZ, 0x3c, !PT ;  /* 0x000000070c027c12 */ /* 0x002fc8000f8e3cff */
[----:B------:R-:W-:-:S04]  /*2be0*/  SHF.L.U32 R0, R2, 0x1f, RZ ;  /* 0x0000001f02007819 */ /* 0x000fc800000006ff */
[----:B------:R-:W1:Y:S02]  /*2bf0*/  SYNCS.PHASECHK.TRANS64 P0, [UR4+0xd0], R0 ;  /* 0x0000d000ff0075a7 */ /* 0x000e640008001004 */
[----:B-1----:R-:W-:Y:S05]  /*2c00*/  @P0 EXIT ;  /* 0x000000000000094d */ /* 0x002fea0003800000 */
[----:B------:R-:W-:Y:S02]  /*2c10*/  SHF.L.U32 R2, R2, 0x1f, RZ ;  /* 0x0000001f02027819 */ /* 0x000fe400000006ff */
[----:B------:R-:W-:-:S07]  /*2c20*/  MOV R0, UR4 ;  /* 0x0000000400007c02 */ /* 0x000fce0008000f00 */
.L_x_50:
[----:B-1----:R1:W2:Y:S02]  /*2c30*/  SYNCS.PHASECHK.TRANS64.TRYWAIT P0, [R0+URZ+0xd0], R2 ;  /* 0x0000d002000075a7 */ /* 0x0022a400080011ff */
[----:B--2---:R-:W-:Y:S05]  /*2c40*/  @!P0 NANOSLEEP.SYNCS 0x989680 ;  /* 0x009896800000895d */ /* 0x004fea0003900000 */
[----:B------:R-:W2:Y:S02]  /*2c50*/  @!P0 SYNCS.PHASECHK.TRANS64 P0, [R0+URZ+0xd0], R2 ;  /* 0x0000d002000085a7 */ /* 0x000ea400080010ff */
[----:B--2---:R-:W-:Y:S05]  /*2c60*/  @P0 EXIT ;  /* 0x000000000000094d */ /* 0x004fea0003800000 */
[----:B------:R-:W-:Y:S05]  /*2c70*/  BRA `(.L_x_50) ;  /* 0xfffffffc00ec7947 */ /* 0x000fea000383ffff */
.L_x_43:
[----:B------:R-:W-:-:S09]  /*2c80*/  UISETP.NE.AND UP1, UPT, UR8, URZ, UPT ;  /* 0x000000ff0800728c */ /* 0x000fd2000bf25270 */
[----:B------:R-:W-:Y:S05]  /*2c90*/  BRA.U UP1, `(.L_x_51) ;  /* 0x0000000d01cc7547 */ /* 0x000fea000b800000 */
[----:B------:R-:W-:Y:S01]  /*2ca0*/  UMOV UR4, 0x40 ;  /* 0x0000004000047882 */ /* 0x000fe20000000000 */
[----:B------:R-:W-:Y:S01]  /*2cb0*/  NOP ;  /* 0x0000000000007918 */ /* 0x000fe20000000000 */
[----:B------:R-:W-:Y:S01]  /*2cc0*/  ULEA UR4, UR37, UR4, 0x18 ;  /* 0x0000000425047291 */ /* 0x000fe2000f8ec0ff */
[----:B------:R-:W-:Y:S02]  /*2cd0*/  UMOV UR5, 0x400 ;  /* 0x0000040000057882 */ /* 0x000fe40000000000 */
[----:B------:R-:W-:-:S06]  /*2ce0*/  ULEA UR37, UR37, UR5, 0x18 ;  /* 0x0000000525257291 */ /* 0x000fcc000f8ec0ff */
[----:B------:R-:W1:Y:S02]  /*2cf0*/  LDS.U8 R0, [UR4+0x1c] ;  /* 0x00001c04ff007984 */ /* 0x000e640008000000 */
[----:B-1----:R-:W-:-:S13]  /*2d00*/  ISETP.NE.AND P0, PT, R0, RZ, PT ;  /* 0x000000ff0000720c */ /* 0x002fda0003f05270 */
[----:B------:R-:W-:Y:S05]  /*2d10*/  @P0 BRA `(.L_x_52) ;  /* 0x0000000000580947 */ /* 0x000fea0003800000 */
[----:B------:R-:W-:-:S13]  /*2d20*/  ELECT P0, URZ, PT ;  /* 0x0000000000ff782f */ /* 0x000fda0003800000 */
[----:B------:R-:W-:Y:S05]  /*2d30*/  @!P0 BRA `(.L_x_53) ;  /* 0x0000000000608947 */ /* 0x000fea0003800000 */
[----:B------:R-:W-:Y:S01]  /*2d40*/  UMOV UR5, 0x10 ;  /* 0x0000001000057882 */ /* 0x000fe20000000000 */
[----:B------:R-:W-:Y:S01]  /*2d50*/  HFMA2 R0, -RZ, RZ, 0, 5.9604644775390625e-08 ;  /* 0x00000001ff007431 */ /* 0x000fe200000001ff */
[----:B------:R-:W-:-:S03]  /*2d60*/  MOV R2, 0xffff ;  /* 0x0000ffff00027802 */ /* 0x000fc60000000f00 */
[----:B------:R-:W-:Y:S04]  /*2d70*/  DEPBAR.LE SB1, 0x36 ;  /* 0x00009d800000791a */ /* 0x000fe80000000000 */
[----:B------:R-:W1:Y:S02]  /*2d80*/  UTCATOMSWS.FIND_AND_SET.ALIGN UP0, UR5, UR5 ;  /* 0x00000005000575e3 */ /* 0x000e640008000800 */
[----:B-1----:R-:W-:Y:S01]  /*2d90*/  MOV R3, UR5 ;  /* 0x0000000500037c02 */ /* 0x002fe20008000f00 */
[----:B------:R-:W-:Y:S06]  /*2da0*/  BRA.U UP0, `(.L_x_54) ;  /* 0x0000000100187547 */ /* 0x000fec000b800000 */
.L_x_55:
[----:B------:R-:W-:Y:S05]  /*2db0*/  NANOSLEEP 0x64 ;  /* 0x000000640000795d */ /* 0x000fea0003800000 */
[----:B------:R-:W-:-:S05]  /*2dc0*/  UMOV UR5, 0x10 ;  /* 0x0000001000057882 */ /* 0x000fca0000000000 */
[----:B------:R-:W-:Y:S04]  /*2dd0*/  DEPBAR.LE SB1, 0x36 ;  /* 0x00009d800000791a */ /* 0x000fe80000000000 */
[----:B------:R-:W1:Y:S02]  /*2de0*/  UTCATOMSWS.FIND_AND_SET.ALIGN UP0, UR5, UR5 ;  /* 0x00000005000575e3 */ /* 0x000e640008000800 */
[----:B-1----:R-:W-:Y:S01]  /*2df0*/  MOV R3, UR5 ;  /* 0x0000000500037c02 */ /* 0x002fe20008000f00 */
[----:B------:R-:W-:Y:S05]  /*2e00*/  BRA.U !UP0, `(.L_x_55) ;  /* 0xfffffffd08e87547 */ /* 0x000fea000b83ffff */
.L_x_54:
[-C--:B------:R-:W-:Y:S02]  /*2e10*/  SHF.L.U32 R2, R2, R3.reuse, RZ ;  /* 0x0000000302027219 */ /* 0x080fe400000006ff */
[----:B------:R-:W-:Y:S01]  /*2e20*/  SHF.L.U32 R0, R0, R3, RZ ;  /* 0x0000000300007219 */ /* 0x000fe200000006ff */
[----:B------:R-:W-:Y:S02]  /*2e30*/  IMAD.SHL.U32 R3, R3, 0x20, RZ ;  /* 0x0000002003037824 */ /* 0x000fe400078e00ff */
[----:B------:R1:W-:Y:S04]  /*2e40*/  ATOMS.OR RZ, [UR4+0x14], R2 ;  /* 0x00001402ffff798c */ /* 0x0003e8000b000004 */
[----:B------:R1:W-:Y:S04]  /*2e50*/  ATOMS.OR RZ, [UR4+0x18], R0 ;  /* 0x00001800ffff798c */ /* 0x0003e8000b000004 */
[----:B------:R1:W-:Y:S01]  /*2e60*/  STS [UR37+0x170], R3 ;  /* 0x00017003ff007988 */ /* 0x0003e20008000825 */
[----:B------:R-:W-:Y:S05]  /*2e70*/  BRA `(.L_x_53) ;  /* 0x0000000000107947 */ /* 0x000fea0003800000 */
.L_x_52:
[----:B------:R-:W-:Y:S02]  /*2e80*/  MOV R0, 0xffffffff ;  /* 0xffffffff00007802 */ /* 0x000fe40000000f00 */
[----:B------:R-:W-:-:S03]  /*2e90*/  MOV R2, 0x2ec0 ;  /* 0x00002ec000027802 */ /* 0x000fc60000000f00 */
[----:B------:R1:W-:Y:S04]  /*2ea0*/  STS [UR37+0x170], R0 ;  /* 0x00017000ff007988 */ /* 0x0003e80008000825 */
[----:B-1-3-5:R-:W-:Y:S05]  /*2eb0*/  CALL.REL.NOINC `($__internal_1_$__cuda_sm10x_tcgen05_guardrail_trap_phase_invalid_during_alloc) ;  /* 0x0000006000ac7944 */ /* 0x02afea0003c00000 */
.L_x_53:
[----:B------:R-:W-:Y:S05]  /*2ec0*/  WARPSYNC.ALL ;  /* 0x0000000000007948 */ /* 0x000fea0003800000 */
[----:B------:R-:W2:Y:S01]  /*2ed0*/  S2UR UR5, SR_CgaCtaId ;  /* 0x00000000000579c3 */ /* 0x000ea20000008800 */
[----:B------:R-:W-:Y:S01]  /*2ee0*/  UMOV UR4, 0x400 ;  /* 0x0000040000047882 */ /* 0x000fe20000000000 */
[----:B------:R-:W-:-:S06]  /*2ef0*/  NOP ;  /* 0x0000000000007918 */ /* 0x000fcc0000000000 */
[----:B------:R-:W-:Y:S06]  /*2f00*/  BAR.ARV 0x6, 0xa0 ;  /* 0x0182800000007b1d */ /* 0x000fec0000002000 */
[----:B------:R-:W4:Y:S01]  /*2f10*/  LDCU UR7, c[0x0][0x38c] ;  /* 0x00007180ff0777ac */ /* 0x000f220008000800 */
[----:B------:R-:W-:Y:S01]  /*2f20*/  IMAD.MOV.U32 R11, RZ, RZ, 0x1 ;  /* 0x00000001ff0b7424 */ /* 0x000fe200078e00ff */
[----:B------:R-:W-:Y:S01]  /*2f30*/  CS2R R8, SRZ ;  /* 0x0000000000087805 */ /* 0x000fe2000001ff00 */
[----:B------:R-:W-:Y:S01]  /*2f40*/  IMAD.MOV.U32 R10, RZ, RZ, RZ ;  /* 0x000000ffff0a7224 */ /* 0x000fe200078e00ff */
[----:B------:R-:W3:Y:S01]  /*2f50*/  LDCU UR6, c[0x0][0x38c] ;  /* 0x00007180ff0677ac */ /* 0x000ee20008000800 */
[----:B------:R-:W-:Y:S01]  /*2f60*/  UMOV UR15, URZ ;  /* 0x000000ff000f7c82 */ /* 0x000fe20008000000 */
[----:B------:R-:W-:Y:S01]  /*2f70*/  UMOV UR14, URZ ;  /* 0x000000ff000e7c82 */ /* 0x000fe20008000000 */
[----:B--2---:R-:W-:Y:S01]  /*2f80*/  ULEA UR5, UR5, UR4, 0x18 ;  /* 0x0000000405057291 */ /* 0x004fe2000f8ec0ff */
[----:B------:R-:W-:Y:S01]  /*2f90*/  UMOV UR24, 0x0 ;  /* 0x0000000000187882 */ /* 0x000fe20000000000 */
[----:B------:R-:W-:-:S02]  /*2fa0*/  UMOV UR25, 0x4200910 ;  /* 0x0420091000197882 */ /* 0x000fc40000000000 */
[----:B------:R-:W-:Y:S02]  /*2fb0*/  UIADD3 UR10, UPT, UPT, UR5, 0x8800, URZ ;  /* 0x00008800050a7890 */ /* 0x000fe4000fffe0ff */
[----:B------:R-:W-:Y:S02]  /*2fc0*/  UIADD3 UR11, UPT, UPT, UR5, 0x16800, URZ ;  /* 0x00016800050b7890 */ /* 0x000fe4000fffe0ff */
[----:B----4-:R-:W-:Y:S01]  /*2fd0*/  UIADD3 UR7, UPT, UPT, UR7, 0x1f, URZ ;  /* 0x0000001f07077890 */ /* 0x010fe2000fffe0ff */
[----:B-1----:R-:W1:Y:S01]  /*2fe0*/  LDS R0, [UR5+0x170] ;  /* 0x00017005ff007984 */ /* 0x002e620008000800 */
[----:B------:R-:W-:Y:S02]  /*2ff0*/  USHF.R.U32.HI UR10, URZ, 0x4, UR10 ;  /* 0x00000004ff0a7899 */ /* 0x000fe4000801160a */
[----:B------:R-:W-:Y:S02]  /*3000*/  USHF.R.S32.HI UR4, URZ, 0x1f, UR7 ;  /* 0x0000001fff047899 */ /* 0x000fe40008011407 */
[----:B------:R-:W-:-:S02]  /*3010*/  USHF.R.U32.HI UR11, URZ, 0x4, UR11 ;  /* 0x00000004ff0b7899 */ /* 0x000fc4000801160b */
[----:B------:R-:W-:Y:S02]  /*3020*/  ULEA.HI UR4, UR4, UR7, URZ, 0x5 ;  /* 0x0000000704047291 */ /* 0x000fe4000f8f28ff */
[----:B------:R-:W-:Y:S02]  /*3030*/  ULOP3.LUT UR10, UR10, 0x3fff, URZ, 0xc0, !UPT ;  /* 0x00003fff0a0a7892 */ /* 0x000fe4000f8ec0ff */
[----:B------:R-:W-:Y:S02]  /*3040*/  USHF.R.S32.HI UR4, URZ, 0x5, UR4 ;  /* 0x00000005ff047899 */ /* 0x000fe40008011404 */
[----:B------:R-:W-:Y:S02]  /*3050*/  ULOP3.LUT UR11, UR11, 0x3fff, URZ, 0xc0, !UPT ;  /* 0x00003fff0b0b7892 */ /* 0x000fe4000f8ec0ff */
[----:B------:R-:W-:Y:S01]  /*3060*/  UISETP.LT.AND UP0, UPT, UR4, 0x1, UPT ;  /* 0x000000010400788c */ /* 0x000fe2000bf01270 */
[----:B------:R-:W-:Y:S01]  /*3070*/  UMOV UR22, 0x0 ;  /* 0x0000000000167882 */ /* 0x000fe20000000000 */
[----:B------:R-:W-:-:S02]  /*3080*/  UMOV UR23, 0x4200910 ;  /* 0x0420091000177882 */ /* 0x000fc40000000000 */
[----:B------:R-:W-:Y:S02]  /*3090*/  USEL UR9, UR4, 0x1, !UP0 ;  /* 0x0000000104097887 */ /* 0x000fe4000c000000 */
[----:B------:R-:W-:Y:S02]  /*30a0*/  ULOP3.LUT UR10, UR10, 0x10000, URZ, 0xfc, !UPT ;  /* 0x000100000a0a7892 */ /* 0x000fe4000f8efcff */
[----:B------:R-:W-:Y:S02]  /*30b0*/  ULOP3.LUT UR11, UR11, 0x10000, URZ, 0xfc, !UPT ;  /* 0x000100000b0b7892 */ /* 0x000fe4000f8efcff */
[----:B------:R-:W-:Y:S02]  /*30c0*/  UIADD3 UR9, UPT, UPT, -UR9, URZ, URZ ;  /* 0x000000ff09097290 */ /* 0x000fe4000fffe1ff */
[----:B---3--:R-:W-:Y:S01]  /*30d0*/  UISETP.GE.AND UP3, UPT, UR6, 0x1, UPT ;  /* 0x000000010600788c */ /* 0x008fe2000bf66270 */
[----:B------:R-:W-:Y:S01]  /*30e0*/  UMOV UR20, 0x0 ;  /* 0x0000000000147882 */ /* 0x000fe20000000000 */
[----:B------:R-:W-:Y:S01]  /*30f0*/  UMOV UR21, 0x4200910 ;  /* 0x0420091000157882 */ /* 0x000fe20000000000 */
[----:B------:R-:W-:Y:S01]  /*3100*/  UMOV UR18, 0x0 ;  /* 0x0000000000127882 */ /* 0x000fe20000000000 */
[----:B------:R-:W-:Y:S01]  /*3110*/  UMOV UR19, 0x4200910 ;  /* 0x0420091000137882 */ /* 0x000fe20000000000 */
[----:B-1----:R-:W-:-:S15]  /*3120*/  R2UR UR16, R0 ;  /* 0x00000000001072ca */ /* 0x002fde00000e0000 */
.L_x_62:
[----:B------:R-:W-:Y:S02]  /*3130*/  LEA R0, R10, UR5, 0x3 ;  /* 0x000000050a007c11 */ /* 0x000fe4000f8e18ff */
[----:B------:R-:W-:Y:S02]  /*3140*/  SHF.L.U32 R2, R9, 0x1f, RZ ;  /* 0x0000001f09027819 */ /* 0x000fe400000006ff */
[----:B------:R-:W-:Y:S01]  /*3150*/  PLOP3.LUT P0, PT, PT, PT, UP3, 0x80, 0x8 ;  /* 0x000000000008781c */ /* 0x000fe20003f0f038 */
[----:B------:R-:W-:Y:S01]  /*3160*/  VIADD R3, R0, 0xd0 ;  /* 0x000000d000037836 */ /* 0x000fe20000000000 */
[----:B-1----:R-:W1:Y:S02]  /*3170*/  SYNCS.PHASECHK.TRANS64.TRYWAIT P1, [R0+URZ+0xc0], R2 ;  /* 0x0000c002000075a7 */ /* 0x002e6400080211ff */
[----:B-1-3--:R-:W-:Y:S09]  /*3180*/  @!P1 BRA `(.L_x_56) ;  /* 0x0000005400f89947 */ /* 0x00aff20003800000 */
.L_x_155:
[----:B------:R-:W-:Y:S01]  /*3190*/  LEA R4, R10, UR5, 0x4 ;  /* 0x000000050a047c11 */ /* 0x000fe2000f8e20ff */
[----:B------:R-:W-:Y:S01]  /*31a0*/  @UP3 ULEA UR6, UR14, UR5, 0x3 ;  /* 0x000000050e063291 */ /* 0x000fe2000f8e18ff */
[----:B------:R-:W-:Y:S01]  /*31b0*/  PLOP3.LUT P2, PT, PT, PT, PT, 0x80, 0x8 ;  /* 0x000000000008781c */ /* 0x000fe20003f4f070 */
[----:B------:R-:W-:Y:S01]  /*31c0*/  ULEA UR7, UR15, UR5, 0x3 ;  /* 0x000000050f077291 */ /* 0x000fe2000f8e18ff */
[----:B------:R-:W-:Y:S02]  /*31d0*/  PRMT R3, RZ, 0x654, R3 ;  /* 0x00000654ff037816 */ /* 0x000fe40000000003 */
[----:B------:R-:W2:Y:S01]  /*31e0*/  LDS.128 R4, [R4+0x150] ;  /* 0x0001500004047984 */ /* 0x000ea20000000c00 */
[----:B-1----:R-:W-:Y:S02]  /*31f0*/  @P0 SHF.L.U32 R2, R8, 0x1f, RZ ;  /* 0x0000001f08020819 */ /* 0x002fe400000006ff */
[----:B------:R-:W-:Y:S01]  /*3200*/  SHF.L.U32 R0, R11, 0x1f, RZ ;  /* 0x0000001f0b007819 */ /* 0x000fe200000006ff */
[----:B------:R-:W-:Y:S01]  /*3210*/  @!PT LDS RZ, [RZ] ;  /* 0x00000000fffff984 */ /* 0x000fe20000000800 */
[----:B------:R-:W-:Y:S01]  /*3220*/  @!PT LDS RZ, [RZ] ;  /* 0x00000000fffff984 */ /* 0x000fe20000000800 */
[----:B------:R-:W-:Y:S01]  /*3230*/  @!PT LDS RZ, [RZ] ;  /* 0x00000000fffff984 */ /* 0x000fe20000000800 */
[----:B------:R-:W-:Y:S01]  /*3240*/  @!PT LDS RZ, [RZ] ;  /* 0x00000000fffff984 */ /* 0x000fe20000000800 */
[----:B------:R1:W-:Y:S06]  /*3250*/  MEMBAR.ALL.CTA ;  /* 0x0000000000007992 */ /* 0x0003ec0000008000 */
[----:B-1----:R-:W1:Y:S02]  /*3260*/  FENCE.VIEW.ASYNC.S ;  /* 0x00000000000073c6 */ /* 0x002e640000000000 */
[----:B-1----:R1:W-:Y:S01]  /*3270*/  SYNCS.ARRIVE.TRANS64.RED.A1T0 RZ, [R3+URZ], RZ ;  /* 0x000000ff03ff79a7 */ /* 0x0023e200081004ff */
[----:B------:R1:W3:Y:S01]  /*3280*/  @P0 SYNCS.PHASECHK.TRANS64.TRYWAIT P2, [UR6], R2 ;  /* 0x00000002ff0005a7 */ /* 0x0002e20008041106 */
[----:B------:R-:W-:Y:S01]  /*3290*/  ULEA.HI UR6, UR15, UR15, URZ, 0x1 ;  /* 0x0000000f0f067291 */ /* 0x000fe2000f8f08ff */
[----:B--2---:R-:W-:-:S03]  /*32a0*/  LOP3.LUT P1, RZ, R6, 0x1, RZ, 0xc0, !PT ;  /* 0x0000000106ff7812 */ /* 0x004fc6000782c0ff */
[----:B------:R-:W-:Y:S02]  /*32b0*/  USHF.L.U32 UR8, UR6, 0x6, URZ ;  /* 0x0000000606087899 */ /* 0x000fe400080006ff */
[----:B------:R-:W-:Y:S02]  /*32c0*/  ULOP3.LUT UR6, UR6, 0xffe, URZ, 0xc0, !UPT ;  /* 0x00000ffe06067892 */ /* 0x000fe4000f8ec0ff */
[----:B------:R-:W-:Y:S02]  /*32d0*/  ULOP3.LUT UR8, UR8, 0xffffff80, URZ, 0xc0, !UPT ;  /* 0xffffff8008087892 */ /* 0x000fe4000f8ec0ff */
[----:B------:R-:W-:Y:S02]  /*32e0*/  UIADD3 UR6, UPT, UPT, -UR6, UR15, URZ ;  /* 0x0000000f06067290 */ /* 0x000fe4000fffe1ff */
[----:B------:R-:W-:Y:S01]  /*32f0*/  UIADD3 UR8, UPT, UPT, UR16, UR8, URZ ;  /* 0x0000000810087290 */ /* 0x000fe2000fffe0ff */
[----:B------:R-:W2:Y:S03]  /*3300*/  SYNCS.PHASECHK.TRANS64.TRYWAIT P0, [UR7+0x100], R0 ;  /* 0x00010000ff0075a7 */ /* 0x000ea60008001107 */
[----:B------:R-:W-:Y:S01]  /*3310*/  ULEA UR8, UR6, UR8, 0x14 ;  /* 0x0000000806087291 */ /* 0x000fe2000f8ea0ff */
[----:B-123--:R-:W-:Y:S11]  /*3320*/  @!P0 BRA `(.L_x_57) ;  /* 0x0000005400a48947 */ /* 0x00eff60003800000 */
.L_x_157:
[----:B------:R-:W-:Y:S01]  /*3330*/  IADD3 R10, PT, PT, R10, 0x1, RZ ;  /* 0x000000010a0a7810 */ /* 0x000fe20007ffe0ff */
[----:B------:R-:W-:Y:S06]  /*3340*/  BRA.U !UP3, `(.L_x_58) ;  /* 0x000000010bc07547 */ /* 0x000fec000b800000 */
[----:B------:R-:W-:Y:S01]  /*3350*/  UPLOP3.LUT UP4, UPT, UPT, UPT, UPT, 0x40, 0x4 ;  /* 0x000000000004789c */ /* 0x000fe20003f8e870 */
[----:B------:R-:W-:Y:S01]  /*3360*/  UMOV UR13, UR9 ;  /* 0x00000009000d7c82 */ /* 0x000fe20008000000 */
[----:B------:R-:W-:Y:S01]  /*3370*/  UMOV UR12, UR4 ;  /* 0x00000004000c7c82 */ /* 0x000fe20008000000 */
[----:B------:R-:W-:-:S08]  /*3380*/  UMOV UR17, UR14 ;  /* 0x0000000e00117c82 */ /* 0x000fd00008000000 */
.L_x_61:
[----:B------:R-:W-:Y:S02]  /*3390*/  UIADD3 UR13, UPT, UPT, UR13, 0x1, URZ ;  /* 0x000000010d0d7890 */ /* 0x000fe4000fffe0ff */
[----:B--2---:R-:W-:Y:S02]  /*33a0*/  ULEA UR6, UR17, UR5, 0x3 ;  /* 0x0000000511067291 */ /* 0x004fe4000f8e18ff */
[----:B------:R-:W-:Y:S01]  /*33b0*/  UISETP.NE.AND UP0, UPT, UR13, URZ, UPT ;  /* 0x000000ff0d00728c */ /* 0x000fe2000bf05270 */
[----:B---3--:R-:W-:Y:S10]  /*33c0*/  @P2 BRA `(.L_x_59) ;  /* 0x00000000000c2947 */ /* 0x008ff40003800000 */
[----:B-1----:R-:W-:Y:S04]  /*33d0*/  SHF.L.U32 R2, R8, 0x1f, RZ ;  /* 0x0000001f08027819 */ /* 0x002fe800000006ff */
[----:B------:R-:W1:Y:S02]  /*33e0*/  SYNCS.PHASECHK.TRANS64.TRYWAIT P0, [UR6], R2 ;  /* 0x00000002ff0075a7 */ /* 0x000e640008001106 */
[----:B-1----:R-:W-:Y:S05]  /*33f0*/  @!P0 BRA `(.L_x_60) ;  /* 0x0000005400888947 */ /* 0x002fea0003800000 */
.L_x_59:
[----:B------:R-:W-:Y:S01]  /*3400*/  UISETP.NE.AND UP1, UPT, UR12, 0x1, UPT ;  /* 0x000000010c00788c */ /* 0x000fe2000bf25270 */
[----:B------:R-:W-:Y:S01]  /*3410*/  PLOP3.LUT P2, PT, PT, PT, PT, 0x80, 0x8 ;  /* 0x000000000008781c */ /* 0x000fe20003f4f070 */
[----:B------:R-:W-:Y:S02]  /*3420*/  UIADD3 UR14, UPT, UPT, UR17, 0x1, URZ ;  /* 0x00000001110e7890 */ /* 0x000fe4000fffe0ff */
[----:B------:R-:W-:Y:S02]  /*3430*/  ULEA UR28, UR17, UR11, 0xa ;  /* 0x0000000b111c7291 */ /* 0x000fe4000f8e50ff */
[----:B------:R-:W-:Y:S01]  /*3440*/  UISETP.NE.AND UP2, UPT, UR14, 0x7, UPT ;  /* 0x000000070e00788c */ /* 0x000fe2000bf45270 */
[----:B------:R-:W-:Y:S01]  /*3450*/  PLOP3.LUT P0, PT, PT, PT, UP1, 0x80, 0x8 ;  /* 0x000000000008781c */ /* 0x000fe20003f0f018 */
[----:B------:R-:W-:Y:S02]  /*3460*/  UIADD3 UR40, UPT, UPT, UR28, 0x2, URZ ;  /* 0x000000021c287890 */ /* 0x000fe4000fffe0ff */
[----:B------:R-:W-:Y:S02]  /*3470*/  USEL UR27, URZ, 0x1, UP2 ;  /* 0x00000001ff1b7887 */ /* 0x000fe40009000000 */
[----:B------:R-:W-:Y:S02]  /*3480*/  USEL UR14, UR14, URZ, UP2 ;  /* 0x000000ff0e0e7287 */ /* 0x000fe40009000000 */
[----:B------:R-:W-:Y:S02]  /*3490*/  UIADD3 UR36, UPT, UPT, UR28, 0x4, URZ ;  /* 0x000000041c247890 */ /* 0x000fe4000fffe0ff */
[----:B------:R-:W-:Y:S01]  /*34a0*/  @UP1 ULEA UR26, UR14, UR5, 0x3 ;  /* 0x000000050e1a1291 */ /* 0x000fe2000f8e18ff */
[----:B------:R-:W-:Y:S01]  /*34b0*/  LOP3.LUT R8, R8, UR27, RZ, 0x3c, !PT ;  /* 0x0000001b08087c12 */ /* 0x000fe2000f8e3cff */
[----:B------:R-:W-:Y:S02]  /*34c0*/  UIADD3 UR32, UPT, UPT, UR28, 0x6, URZ ;  /* 0x000000061c207890 */ /* 0x000fe4000fffe0ff */
[----:B------:R-:W-:Y:S01]  /*34d0*/  UIADD3 UR6, UPT, UPT, UR6, 0x38, URZ ;  /* 0x0000003806067890 */ /* 0x000fe2000fffe0ff */
[----:B-1----:R-:W-:Y:S01]  /*34e0*/  @P0 SHF.L.U32 R0, R8, 0x1f, RZ ;  /* 0x0000001f08000819 */ /* 0x002fe200000006ff */
[----:B------:R-:W-:Y:S01]  /*34f0*/  UIADD3 UR12, UPT, UPT, UR12, -0x1, URZ ;  /* 0xffffffff0c0c7890 */ /* 0x000fe2000fffe0ff */
[----:B------:R-:W-:Y:S02]  /*3500*/  UMOV UR29, 0x40004040 ;  /* 0x40004040001d7882 */ /* 0x000fe40000000000 */
[----:B------:R2:W3:Y:S01]  /*3510*/  @P0 SYNCS.PHASECHK.TRANS64.TRYWAIT P2, [UR26], R0 ;  /* 0x00000000ff0005a7 */ /* 0x0004e2000804111a */
[----:B------:R-:W-:Y:S01]  /*3520*/  ULEA UR26, UR17, UR10, 0x9 ;  /* 0x0000000a111a7291 */ /* 0x000fe2000f8e48ff */
[----:B------:R-:W-:Y:S01]  /*3530*/  UMOV UR27, 0x40004040 ;  /* 0x40004040001b7882 */ /* 0x000fe20000000000 */
[----:B------:R-:W-:Y:S02]  /*3540*/  UMOV UR41, 0x40004040 ;  /* 0x4000404000297882 */ /* 0x000fe40000000000 */
[----:B------:R-:W-:Y:S02]  /*3550*/  UIADD3 UR38, UPT, UPT, UR26, 0x2, URZ ;  /* 0x000000021a267890 */ /* 0x000fe4000fffe0ff */
[----:B------:R-:W-:Y:S02]  /*3560*/  UIADD3 UR34, UPT, UPT, UR26, 0x4, URZ ;  /* 0x000000041a227890 */ /* 0x000fe4000fffe0ff */
[----:B------:R-:W-:Y:S01]  /*3570*/  UIADD3 UR30, UPT, UPT, UR26, 0x6, URZ ;  /* 0x000000061a1e7890 */ /* 0x000fe2000fffe0ff */
[----:B------:R2:W-:Y:S01]  /*3580*/  UTCHMMA gdesc[UR26], gdesc[UR28], tmem[UR8], tmem[UR24], idesc[UR25], UP4 ;  /* 0x00ff181c1a0075ea */ /* 0x0005e2000a000008 */
[----:B------:R-:W-:Y:S01]  /*3590*/  UPLOP3.LUT UP4, UPT, UPT, UPT, UPT, 0x80, 0x8 ;  /* 0x000000000008789c */ /* 0x000fe20003f8f070 */
[----:B------:R-:W-:Y:S01]  /*35a0*/  UMOV UR39, 0x40004040 ;  /* 0x4000404000277882 */ /* 0x000fe20000000000 */
[----:B------:R-:W-:Y:S01]  /*35b0*/  UMOV UR37, 0x40004040 ;  /* 0x4000404000257882 */ /* 0x000fe20000000000 */
[----:B------:R2:W-:Y:S01]  /*35c0*/  UTCHMMA gdesc[UR38], gdesc[UR40], tmem[UR8], tmem[UR22], idesc[UR23], UPT ;  /* 0x00ff1628260075ea */ /* 0x0005e2000b800008 */
[----:B------:R-:W-:Y:S01]  /*35d0*/  UMOV UR35, 0x40004040 ;  /* 0x4000404000237882 */ /* 0x000fe20000000000 */
[----:B------:R-:W-:Y:S01]  /*35e0*/  UMOV UR33, 0x40004040 ;  /* 0x4000404000217882 */ /* 0x000fe20000000000 */
[----:B------:R-:W-:Y:S01]  /*35f0*/  UMOV UR31, 0x40004040 ;  /* 0x40004040001f7882 */ /* 0x000fe20000000000 */
[----:B------:R2:W-:Y:S01]  /*3600*/  UTCHMMA gdesc[UR34], gdesc[UR36], tmem[UR8], tmem[UR20], idesc[UR21], UPT ;  /* 0x00ff1424220075ea */ /* 0x0005e2000b800008 */
[----:B------:R2:W-:Y:S01]  /*3610*/  UTCHMMA gdesc[UR30], gdesc[UR32], tmem[UR8], tmem[UR18], idesc[UR19], UPT ;  /* 0x00ff12201e0075ea */ /* 0x0005e2000b800008 */
[----:B------:R2:W-:Y:S01]  /*3620*/  UTCBAR [UR6], URZ ;  /* 0x000000ff060073e9 */ /* 0x0005e200080000ff */
[----:B------:R-:W-:Y:S01]  /*3630*/  UMOV UR17, UR14 ;  /* 0x0000000e00117c82 */ /* 0x000fe20008000000 */
[----:B------:R-:W-:Y:S05]  /*3640*/  BRA.U UP0, `(.L_x_61) ;  /* 0xfffffffd00507547 */ /* 0x000fea000b83ffff */
.L_x_58:
[----:B------:R-:W-:Y:S01]  /*3650*/  UIADD3 UR15, UPT, UPT, UR15, 0x1, URZ ;  /* 0x000000010f0f7890 */ /* 0x000fe2000fffe0ff */
[C---:B------:R-:W-:Y:S01]  /*3660*/  ISETP.NE.AND P0, PT, R10.reuse, 0x2, PT ;  /* 0x000000020a00780c */ /* 0x040fe20003f05270 */
[----:B------:R-:W-:Y:S02]  /*3670*/  UIADD3 UR7, UPT, UPT, UR7, 0xe0, URZ ;  /* 0x000000e007077890 */ /* 0x000fe4000fffe0ff */
[----:B------:R-:W-:Y:S01]  /*3680*/  UISETP.NE.AND UP0, UPT, UR15, 0x4, UPT ;  /* 0x000000040f00788c */ /* 0x000fe2000bf05270 */
[----:B-12---:R-:W-:Y:S02]  /*3690*/  SEL R0, RZ, 0x1, P0 ;  /* 0x00000001ff007807 */ /* 0x006fe40000000000 */
[----:B------:R-:W-:Y:S01]  /*36a0*/  SEL R10, R10, RZ, P0 ;  /* 0x000000ff0a0a7207 */ /* 0x000fe20000000000 */
[----:B------:R-:W-:Y:S01]  /*36b0*/  USEL UR6, URZ, 0x1, UP0 ;  /* 0x00000001ff067887 */ /* 0x000fe20008000000 */
[----:B------:R-:W-:Y:S01]  /*36c0*/  LOP3.LUT R9, R9, R0, RZ, 0x3c, !PT ;  /* 0x0000000009097212 */ /* 0x000fe200078e3cff */
[----:B------:R-:W-:Y:S01]  /*36d0*/  USEL UR15, UR15, URZ, UP0 ;  /* 0x000000ff0f0f7287 */ /* 0x000fe20008000000 */
[----:B------:R1:W-:Y:S03]  /*36e0*/  UTCBAR [UR7], URZ ;  /* 0x000000ff070073e9 */ /* 0x0003e600080000ff */
[----:B------:R-:W-:Y:S01]  /*36f0*/  LOP3.LUT R11, R11, UR6, RZ, 0x3c, !PT ;  /* 0x000000060b0b7c12 */ /* 0x000fe2000f8e3cff */
[----:B------:R-:W-:Y:S07]  /*3700*/  @P1 BRA `(.L_x_62) ;  /* 0xfffffff800881947 */ /* 0x000fee000383ffff */
[----:B------:R-:W2:Y:S01]  /*3710*/  S2UR UR4, SR_CgaCtaId ;  /* 0x00000000000479c3 */ /* 0x000ea20000008800 */
[----:B------:R-:W-:Y:S01]  /*3720*/  ELECT P0, URZ, PT ;  /* 0x0000000000ff782f */ /* 0x000fe20003800000 */
[----:B------:R-:W-:Y:S01]  /*3730*/  IMAD.MOV.U32 R0, RZ, RZ, 0x1 ;  /* 0x00000001ff007424 */ /* 0x000fe200078e00ff */
[----:B------:R-:W-:Y:S01]  /*3740*/  UIADD3 UR5, UPT, UPT, UR5, 0x100, URZ ;  /* 0x0000010005057890 */ /* 0x000fe2000fffe0ff */
[----:B------:R-:W-:Y:S01]  /*3750*/  SHF.L.U32 R2, R11, 0x1f, RZ ;  /* 0x0000001f0b027819 */ /* 0x000fe200000006ff */
[----:B------:R-:W-:-:S03]  /*3760*/  UMOV UR6, 0x40 ;  /* 0x0000004000067882 */ /* 0x000fc60000000000 */
[----:B------:R-:W-:Y:S01]  /*3770*/  UVIRTCOUNT.DEALLOC.SMPOOL 0x80 ;  /* 0x000000800000784c */ /* 0x000fe20000000000 */
[----:B--2---:R-:W-:Y:S02]  /*3780*/  ULEA UR4, UR4, UR6, 0x18 ;  /* 0x0000000604047291 */ /* 0x004fe4000f8ec0ff */
[----:B------:R-:W-:-:S07]  /*3790*/  ULEA UR6, UR15, UR5, 0x3 ;  /* 0x000000050f067291 */ /* 0x000fce000f8e18ff */
[----:B------:R2:W-:Y:S02]  /*37a0*/  @P0 STS.U8 [UR4+0x1c], R0 ;  /* 0x00001c00ff000988 */ /* 0x0005e40008000004 */
[----:B------:R-:W4:Y:S02]  /*37b0*/  SYNCS.PHASECHK.TRANS64.TRYWAIT P0, [UR6], R2 ;  /* 0x00000002ff0075a7 */ /* 0x000f240008001106 */
[----:B--2-4-:R-:W-:Y:S05]  /*37c0*/  @!P0 BRA `(.L_x_63) ;  /* 0x0000005000ac8947 */ /* 0x014fea0003800000 */
.L_x_160:
[----:B-1----:R-:W-:-:S04]  /*37d0*/  UIADD3 UR7, UPT, UPT, UR15, 0x1, URZ ;  /* 0x000000010f077890 */ /* 0x002fc8000fffe0ff */
[----:B------:R-:W-:-:S04]  /*37e0*/  UISETP.NE.AND UP0, UPT, UR7, 0x4, UPT ;  /* 0x000000040700788c */ /* 0x000fc8000bf05270 */
[----:B------:R-:W-:Y:S02]  /*37f0*/  USEL UR8, URZ, 0x1, UP0 ;  /* 0x00000001ff087887 */ /* 0x000fe40008000000 */
[----:B------:R-:W-:-:S04]  /*3800*/  USEL UR7, UR7, URZ, UP0 ;  /* 0x000000ff07077287 */ /* 0x000fc80008000000 */
[----:B------:R-:W-:Y:S01]  /*3810*/  ULEA UR6, UR7, UR5, 0x3 ;  /* 0x0000000507067291 */ /* 0x000fe2000f8e18ff */
[----:B--2---:R-:W-:-:S04]  /*3820*/  LOP3.LUT R2, R11, UR8, RZ, 0x3c, !PT ;  /* 0x000000080b027c12 */ /* 0x004fc8000f8e3cff */
[----:B------:R-:W-:-:S04]  /*3830*/  SHF.L.U32 R3, R2, 0x1f, RZ ;  /* 0x0000001f02037819 */ /* 0x000fc800000006ff */
[----:B------:R-:W1:Y:S02]  /*3840*/  SYNCS.PHASECHK.TRANS64.TRYWAIT P0, [UR6], R3 ;  /* 0x00000003ff0075a7 */ /* 0x000e640008001106 */
[----:B-1----:R-:W-:Y:S05]  /*3850*/  @!P0 BRA `(.L_x_64) ;  /* 0x0000005000a08947 */ /* 0x002fea0003800000 */
.L_x_162:
        /* <DEDUP_REMOVED lines=9> */
.L_x_164:
[----:B------:R-:W-:-:S04]  /*38f0*/  UIADD3 UR7, UPT, UPT, UR7, 0x1, URZ ;  /* 0x0000000107077890 */ /* 0x000fc8000fffe0ff */
[----:B------:R-:W-:-:S04]  /*3900*/  UISETP.NE.AND UP0, UPT, UR7, 0x4, UPT ;  /* 0x000000040700788c */ /* 0x000fc8000bf05270 */
[----:B------:R-:W-:Y:S02]  /*3910*/  USEL UR6, URZ, 0x1, UP0 ;  /* 0x00000001ff067887 */ /* 0x000fe40008000000 */
[----:B------:R-:W-:-:S04]  /*3920*/  USEL UR7, UR7, URZ, UP0 ;  /* 0x000000ff07077287 */ /* 0x000fc80008000000 */
[----:B------:R-:W-:Y:S01]  /*3930*/  ULEA UR7, UR7, UR5, 0x3 ;  /* 0x0000000507077291 */ /* 0x000fe2000f8e18ff */
[----:B------:R-:W-:-:S04]  /*3940*/  LOP3.LUT R2, R2, UR6, RZ, 0x3c, !PT ;  /* 0x0000000602027c12 */ /* 0x000fc8000f8e3cff */
[----:B------:R-:W-:-:S04]  /*3950*/  SHF.L.U32 R2, R2, 0x1f, RZ ;  /* 0x0000001f02027819 */ /* 0x000fc800000006ff */
[----:B------:R-:W2:Y:S02]  /*3960*/  SYNCS.PHASECHK.TRANS64.TRYWAIT P0, [UR7], R2 ;  /* 0x00000002ff0075a7 */ /* 0x000ea40008001107 */
[----:B--2---:R-:W-:Y:S05]  /*3970*/  @!P0 BRA `(.L_x_66) ;  /* 0x0000005000888947 */ /* 0x004fea0003800000 */
.L_x_166:
[----:B------:R-:W-:Y:S01]  /*3980*/  NOP ;  /* 0x0000000000007918 */ /* 0x000fe20000000000 */
[----:B-1----:R-:W1:Y:S01]  /*3990*/  LDS R0, [UR4+0x14] ;  /* 0x00001404ff007984 */ /* 0x002e620008000800 */
[----:B------:R-:W-:Y:S01]  /*39a0*/  ULOP3.LUT UR6, UR16, 0xffff, URZ, 0xc0, !UPT ;  /* 0x0000ffff10067892 */ /* 0x000fe2000f8ec0ff */
[----:B------:R-:W-:Y:S01]  /*39b0*/  UMOV UR8, 0xffff ;  /* 0x0000ffff00087882 */ /* 0x000fe20000000000 */
[----:B------:R-:W-:Y:S02]  /*39c0*/  UMOV UR5, 0x1 ;  /* 0x0000000100057882 */ /* 0x000fe40000000000 */
[----:B------:R-:W-:-:S04]  /*39d0*/  USHF.R.U32.HI UR6, URZ, 0x5, UR6 ;  /* 0x00000005ff067899 */ /* 0x000fc80008011606 */
[----:B------:R-:W-:Y:S02]  /*39e0*/  USHF.L.U32 UR8, UR8, UR6, URZ ;  /* 0x0000000608087299 */ /* 0x000fe400080006ff */
[----:B------:R-:W-:-:S04]  /*39f0*/  USHF.L.U32 UR5, UR5, UR6, URZ ;  /* 0x0000000605057299 */ /* 0x000fc800080006ff */
[----:B-1----:R-:W-:-:S04]  /*3a00*/  LOP3.LUT R0, R0, UR8, RZ, 0xc0, !PT ;  /* 0x0000000800007c12 */ /* 0x002fc8000f8ec0ff */
[----:B------:R-:W-:-:S13]  /*3a10*/  ISETP.NE.AND P0, PT, R0, UR8, PT ;  /* 0x0000000800007c0c */ /* 0x000fda000bf05270 */
[----:B------:R-:W-:Y:S05]  /*3a20*/  @P0 BRA `(.L_x_67) ;  /* 0x0000000000580947 */ /* 0x000fea0003800000 */
[----:B------:R-:W1:Y:S02]  /*3a30*/  LDS R0, [UR4+0x18] ;  /* 0x00001804ff007984 */ /* 0x000e640008000800 */
[----:B-1----:R-:W-:-:S04]  /*3a40*/  LOP3.LUT R0, R0, UR5, RZ, 0xc0, !PT ;  /* 0x0000000500007c12 */ /* 0x002fc8000f8ec0ff */
[----:B------:R-:W-:-:S13]  /*3a50*/  ISETP.NE.AND P0, PT, R0, UR5, PT ;  /* 0x0000000500007c0c */ /* 0x000fda000bf05270 */
[----:B------:R-:W-:Y:S05]  /*3a60*/  @P0 BRA `(.L_x_68) ;  /* 0x00000000003c0947 */ /* 0x000fea0003800000 */
[----:B------:R-:W1:Y:S01]  /*3a70*/  S2R R2, SR_LANEID ;  /* 0x0000000000027919 */ /* 0x000e620000000000 */
[----:B------:R-:W-:Y:S01]  /*3a80*/  ULOP3.LUT UR8, URZ, UR8, URZ, 0x33, !UPT ;  /* 0x00000008ff087292 */ /* 0x000fe2000f8e33ff */
[----:B------:R-:W-:Y:S02]  /*3a90*/  VOTEU.ANY UR7, UPT, PT ;  /* 0x0000000000077886 */ /* 0x000fe400038e0100 */
[----:B------:R-:W-:-:S03]  /*3aa0*/  UFLO.U32 UR7, UR7 ;  /* 0x00000007000772bd */ /* 0x000fc600080e0000 */
[----:B------:R-:W-:-:S04]  /*3ab0*/  IMAD.U32 R0, RZ, RZ, UR8 ;  /* 0x00000008ff007e24 */ /* 0x000fc8000f8e00ff */
[----:B------:R2:W4:Y:S02]  /*3ac0*/  REDUX UR6, R0 ;  /* 0x00000000000673c4 */ /* 0x0005240000000000 */
[----:B------:R1:W-:Y:S02]  /*3ad0*/  UTCATOMSWS.AND URZ, UR8 ;  /* 0x0000000800ff79e3 */ /* 0x0003e40008000000 */
[----:B-1----:R-:W-:Y:S02]  /*3ae0*/  ISETP.EQ.U32.AND P0, PT, R2, UR7, PT ;  /* 0x0000000702007c0c */ /* 0x002fe4000bf02070 */
[----:B--2---:R-:W-:Y:S02]  /*3af0*/  LOP3.LUT R0, RZ, UR5, RZ, 0x33, !PT ;  /* 0x00000005ff007c12 */ /* 0x004fe4000f8e33ff */
[----:B----4-:R-:W-:Y:S02]  /*3b00*/  MOV R2, UR6 ;  /* 0x0000000600027c02 */ /* 0x010fe40008000f00 */
[----:B------:R-:W1:Y:S07]  /*3b10*/  REDUX UR5, R0 ;  /* 0x00000000000573c4 */ /* 0x000e6e0000000000 */
[----:B------:R2:W-:Y:S01]  /*3b20*/  @P0 ATOMS.AND RZ, [UR4+0x14], R2 ;  /* 0x00001402ffff098c */ /* 0x0005e2000a800004 */
[----:B-1----:R-:W-:-:S05]  /*3b30*/  IMAD.U32 R0, RZ, RZ, UR5 ;  /* 0x00000005ff007e24 */ /* 0x002fca000f8e00ff */
[----:B------:R2:W-:Y:S01]  /*3b40*/  @P0 ATOMS.AND RZ, [UR4+0x18], R0 ;  /* 0x00001800ffff098c */ /* 0x0005e2000a800004 */
[----:B------:R-:W-:Y:S05]  /*3b50*/  BRA `(.L_x_69) ;  /* 0x0000000000147947 */ /* 0x000fea0003800000 */
.L_x_68:
[----:B------:R-:W-:Y:S02]  /*3b60*/  MOV R2, 0x3b80 ;  /* 0x00003b8000027802 */ /* 0x000fe40000000f00 */
[----:B---3-5:R-:W-:Y:S05]  /*3b70*/  CALL.REL.NOINC `($__internal_0_$__cuda_sm10x_tcgen05_guardrail_trap_col_being_dealloced_not_returned_by_alloc) ;  /* 0x0000005400707944 */ /* 0x028fea0003c00000 */
[----:B------:R-:W-:Y:S05]  /*3b80*/  BRA `(.L_x_69) ;  /* 0x0000000000087947 */ /* 0x000fea0003800000 */
.L_x_67:
[----:B------:R-:W-:Y:S02]  /*3b90*/  MOV R2, 0x3bb0 ;  /* 0x00003bb000027802 */ /* 0x000fe40000000f00 */
[----:B---3-5:R-:W-:Y:S05]  /*3ba0*/  CALL.REL.NOINC `($__internal_2_$__cuda_sm10x_tcgen05_guardrail_trap_unallocated_columns_being_dealloced) ;  /* 0x00000054007c7944 */ /* 0x028fea0003c00000 */
.L_x_69:
[----:B------:R-:W-:Y:S01]  /*3bb0*/  NOP ;  /* 0x0000000000007918 */ /* 0x000fe20000000000 */
[----:B------:R-:W-:Y:S05]  /*3bc0*/  EXIT ;  /* 0x000000000000794d */ /* 0x000fea0003800000 */
.L_x_51:
[----:B------:R-:W-:-:S09]  /*3bd0*/  UISETP.NE.OR UP2, UPT, UR8, 0x3, !UP2 ;  /* 0x000000030800788c */ /* 0x000fd2000d745670 */
[----:B------:R-:W-:Y:S05]  /*3be0*/  BRA.U UP2, `(.L_x_70) ;  /* 0x0000001102047547 */ /* 0x000fea000b800000 */
[----:B------:R-:W1:Y:S01]  /*3bf0*/  LDC R0, c[0x0][0xb30] ;  /* 0x0002cc00ff007b82 */ /* 0x000e620000000800 */
[----:B------:R-:W2:Y:S01]  /*3c00*/  LDCU.64 UR8, c[0x0][0x888] ;  /* 0x00011100ff0877ac */ /* 0x000ea20008000a00 */
[----:B------:R-:W-:Y:S01]  /*3c10*/  IMAD.MOV.U32 R30, RZ, RZ, 0x1 ;  /* 0x00000001ff1e7424 */ /* 0x000fe200078e00ff */
[----:B------:R-:W-:Y:S01]  /*3c20*/  CS2R R28, SRZ ;  /* 0x00000000001c7805 */ /* 0x000fe2000001ff00 */
[----:B------:R-:W-:Y:S01]  /*3c30*/  IMAD.MOV.U32 R25, RZ, RZ, 0x2000 ;  /* 0x00002000ff197424 */ /* 0x000fe200078e00ff */
[----:B------:R-:W4:Y:S03]  /*3c40*/  LDCU.64 UR4, c[0x0][0x890] ;  /* 0x00011200ff0477ac */ /* 0x000f260008000a00 */
[----:B------:R-:W3:Y:S01]  /*3c50*/  LDC R24, c[0x0][0x370] ;  /* 0x0000dc00ff187b82 */ /* 0x000ee20000000800 */
[----:B------:R-:W-:Y:S01]  /*3c60*/  UMOV UR7, 0x400 ;  /* 0x0000040000077882 */ /* 0x000fe20000000000 */
[----:B------:R-:W-:-:S02]  /*3c70*/  UPLOP3.LUT UP1, UPT, UPT, UPT, UPT, 0x40, 0x4 ;  /* 0x000000000004789c */ /* 0x000fc40003f2e870 */
[----:B------:R-:W-:-:S04]  /*3c80*/  ULEA UR7, UR37, UR7, 0x18 ;  /* 0x0000000725077291 */ /* 0x000fc8000f8ec0ff */
[----:B------:R-:W3:Y:S01]  /*3c90*/  LDC R3, c[0x0][0xb0c] ;  /* 0x0002c300ff037b82 */ /* 0x000ee20000000800 */
[----:B------:R-:W-:Y:S02]  /*3ca0*/  UIADD3 UR13, UPT, UPT, UR7, 0x88, URZ ;  /* 0x00000088070d7890 */ /* 0x000fe4000fffe0ff */
[----:B--2---:R-:W-:Y:S02]  /*3cb0*/  UISETP.NE.U32.AND UP2, UPT, UR8, URZ, UPT ;  /* 0x000000ff0800728c */ /* 0x004fe4000bf45070 */
[----:B------:R-:W-:Y:S02]  /*3cc0*/  UIADD3 UR33, UPT, UPT, UR7, 0x70, URZ ;  /* 0x0000007007217890 */ /* 0x000fe4000fffe0ff */
[----:B----4-:R-:W-:Y:S01]  /*3cd0*/  UISETP.NE.U32.AND UP3, UPT, UR4, URZ, UPT ;  /* 0x000000ff0400728c */ /* 0x010fe2000bf65070 */
[----:B------:R-:W2:Y:S01]  /*3ce0*/  LDC R18, c[0x0][0xb20] ;  /* 0x0002c800ff127b82 */ /* 0x000ea20000000800 */
[----:B-1----:R-:W-:Y:S01]  /*3cf0*/  ISETP.NE.AND P1, PT, R0, 0x1, PT ;  /* 0x000000010000780c */ /* 0x002fe20003f25270 */
[----:B------:R-:W-:-:S02]  /*3d00*/  UISETP.NE.AND.EX UP2, UPT, UR9, URZ, UPT, UP2 ;  /* 0x000000ff0900728c */ /* 0x000fc4000bf45320 */
[----:B------:R-:W-:Y:S02]  /*3d10*/  UIADD3 UR25, UPT, UPT, UR7, 0x78, URZ ;  /* 0x0000007807197890 */ /* 0x000fe4000fffe0ff */
[----:B------:R-:W-:Y:S02]  /*3d20*/  UIADD3 UR17, UPT, UPT, UR7, 0x80, URZ ;  /* 0x0000008007117890 */ /* 0x000fe4000fffe0ff */
[----:B-----5:R-:W1:Y:S01]  /*3d30*/  LDC.64 R32, c[0x0][0x348] ;  /* 0x0000d200ff207b82 */ /* 0x020e620000000a00 */
[----:B------:R-:W-:Y:S02]  /*3d40*/  UPRMT UR13, UR37, 0x654, UR13 ;  /* 0x00000654250d7896 */ /* 0x000fe4000800000d */
[----:B------:R-:W-:-:S05]  /*3d50*/  UISETP.NE.AND.EX UP3, UPT, UR5, URZ, UPT, UP3 ;  /* 0x000000ff0500728c */ /* 0x000fca000bf65330 */
[----:B------:R-:W4:Y:S08]  /*3d60*/  LDC.64 R16, c[0x0][0xb10] ;  /* 0x0002c400ff107b82 */ /* 0x000f300000000a00 */
[----:B------:R-:W1:Y:S08]  /*3d70*/  LDC.64 R6, c[0x0][0xb18] ;  /* 0x0002c600ff067b82 */ /* 0x000e700000000a00 */
[----:B------:R-:W1:Y:S08]  /*3d80*/  LDC.64 R4, c[0x0][0xb28] ;  /* 0x0002ca00ff047b82 */ /* 0x000e700000000a00 */
[----:B--23--:R-:W1:Y:S02]  /*3d90*/  LDC R19, c[0x0][0x374] ;  /* 0x0000dd00ff137b82 */ /* 0x00ce640000000800 */
.L_x_81:
[C---:B------:R-:W-:Y:S02]  /*3da0*/  LEA R0, R29.reuse, UR7, 0x3 ;  /* 0x000000071d007c11 */ /* 0x040fe4000f8e18ff */
[----:B------:R-:W-:Y:S02]  /*3db0*/  SHF.L.U32 R2, R28, 0x1f, RZ ;  /* 0x0000001f1c027819 */ /* 0x000fe400000006ff */
[----:B------:R-:W-:Y:S02]  /*3dc0*/  LEA R20, R29, UR7, 0x4 ;  /* 0x000000071d147c11 */ /* 0x000fe4000f8e20ff */
[----:B--2---:R-:W2:Y:S02]  /*3dd0*/  SYNCS.PHASECHK.TRANS64.TRYWAIT P0, [R0+URZ+0xc0], R2 ;  /* 0x0000c002000075a7 */ /* 0x004ea400080011ff */
[----:B--2---:R-:W-:Y:S05]  /*3de0*/  @!P0 BRA `(.L_x_71) ;  /* 0x0000004c00848947 */ /* 0x004fea0003800000 */
.L_x_167:
[----:B------:R-:W-:Y:S01]  /*3df0*/  ISETP.GE.AND P0, PT, R26, 0x1, PT ;  /* 0x000000011a00780c */ /* 0x000fe20003f06270 */
[----:B------:R-:W3:Y:S01]  /*3e00*/  LDS.128 R20, [R20+0x150] ;  /* 0x0001500014147984 */ /* 0x000ee20000000c00 */
[----:B--2---:R-:W-:Y:S01]  /*3e10*/  VIADD R0, R0, 0xd0 ;  /* 0x000000d000007836 */ /* 0x004fe20000000000 */
[----:B------:R-:W-:Y:S01]  /*3e20*/  @!PT LDS RZ, [RZ] ;  /* 0x00000000fffff984 */ /* 0x000fe20000000800 */
[----:B------:R-:W-:Y:S01]  /*3e30*/  @!PT LDS RZ, [RZ] ;  /* 0x00000000fffff984 */ /* 0x000fe20000000800 */
[----:B------:R-:W-:Y:S01]  /*3e40*/  @!PT LDS RZ, [RZ] ;  /* 0x00000000fffff984 */ /* 0x000fe20000000800 */
[----:B------:R-:W-:Y:S01]  /*3e50*/  @!PT LDS RZ, [RZ] ;  /* 0x00000000fffff984 */ /* 0x000fe20000000800 */
[----:B------:R2:W-:Y:S06]  /*3e60*/  MEMBAR.ALL.CTA ;  /* 0x0000000000007992 */ /* 0x0005ec0000008000 */
[----:B--2---:R-:W2:Y:S01]  /*3e70*/  FENCE.VIEW.ASYNC.S ;  /* 0x00000000000073c6 */ /* 0x004ea20000000000 */
[----:B------:R-:W-:Y:S04]  /*3e80*/  PRMT R0, RZ, 0x654, R0 ;  /* 0x00000654ff007816 */ /* 0x000fe80000000000 */
[----:B--2---:R2:W-:Y:S01]  /*3e90*/  SYNCS.ARRIVE.TRANS64.RED.A1T0 RZ, [R0+URZ], RZ ;  /* 0x000000ff00ff79a7 */ /* 0x0045e200081004ff */
[----:B---3--:R-:W-:Y:S11]  /*3ea0*/  LOP3.LUT P3, RZ, R22, 0x1, RZ, 0xc0, !PT ;  /* 0x0000000116ff7812 */ /* 0x008ff6000786c0ff */
[----:B------:R-:W-:Y:S02]  /*3eb0*/  @!UPT UIADD3 URZ, UPT, UPT, URZ, URZ, URZ ;  /* 0x000000fffffff290 */ /* 0x000fe4000fffe0ff */
[----:B------:R-:W-:Y:S02]  /*3ec0*/  @P3 MOV R11, R20 ;  /* 0x00000014000b3202 */ /* 0x000fe40000000f00 */
[----:B------:R-:W-:Y:S01]  /*3ed0*/  @P3 LOP3.LUT R10, R21, 0xffff, RZ, 0xc0, !PT ;  /* 0x0000ffff150a3812 */ /* 0x000fe200078ec0ff */
[----:B--2---:R-:W-:Y:S06]  /*3ee0*/  @!P0 BRA `(.L_x_72) ;  /* 0x0000000000a48947 */ /* 0x004fec0003800000 */
[-C--:B-1----:R-:W-:Y:S01]  /*3ef0*/  IMAD.HI.U32 R0, R19, R7.reuse, RZ ;  /* 0x0000000713007227 */ /* 0x082fe200078e00ff */
[----:B------:R-:W-:Y:S02]  /*3f00*/  ISETP.NE.AND P0, PT, R6, 0x1, PT ;  /* 0x000000010600780c */ /* 0x000fe40003f05270 */
[----:B------:R-:W-:Y:S01]  /*3f10*/  ISETP.NE.AND P2, PT, R26, 0x1, PT ;  /* 0x000000011a00780c */ /* 0x000fe20003f45270 */
[----:B----4-:R-:W-:Y:S01]  /*3f20*/  IMAD.HI.U32 R9, R24, R16, RZ ;  /* 0x0000001018097227 */ /* 0x010fe200078e00ff */
[----:B------:R-:W-:Y:S02]  /*3f30*/  SHF.R.U32.HI R0, RZ, R18, R0 ;  /* 0x00000012ff007219 */ /* 0x000fe40000011600 */
[----:B------:R-:W-:Y:S01]  /*3f40*/  ISETP.NE.AND P4, PT, R3, 0x1, PT ;  /* 0x000000010300780c */ /* 0x000fe20003f85270 */
[----:B------:R-:W-:Y:S01]  /*3f50*/  IMAD.HI.U32 R13, R10, R7, RZ ;  /* 0x000000070a0d7227 */ /* 0x000fe200078e00ff */
[----:B------:R-:W-:Y:S02]  /*3f60*/  SHF.R.U32.HI R9, RZ, R17, R9 ;  /* 0x00000011ff097219 */ /* 0x000fe40000011609 */
[----:B------:R-:W-:Y:S01]  /*3f70*/  SEL R0, R19, R0, !P0 ;  /* 0x0000000013007207 */ /* 0x000fe20004000000 */
[----:B------:R-:W-:Y:S01]  /*3f80*/  IMAD.HI.U32 R12, R11, R16, RZ ;  /* 0x000000100b0c7227 */ /* 0x000fe200078e00ff */
[----:B------:R-:W-:Y:S03]  /*3f90*/  SEL R9, R24, R9, !P4 ;  /* 0x0000000918097207 */ /* 0x000fe60006000000 */
[-C--:B------:R-:W-:Y:S01]  /*3fa0*/  IMAD.HI.U32 R8, R0, R4.reuse, RZ ;  /* 0x0000000400087227 */ /* 0x080fe200078e00ff */
[----:B------:R-:W-:Y:S03]  /*3fb0*/  SHF.R.U32.HI R12, RZ, R17, R12 ;  /* 0x00000011ff0c7219 */ /* 0x000fe6000001160c */
[----:B------:R-:W-:Y:S01]  /*3fc0*/  IMAD.HI.U32 R2, R9, R4, RZ ;  /* 0x0000000409027227 */ /* 0x000fe200078e00ff */
[-C--:B------:R-:W-:Y:S02]  /*3fd0*/  @P2 SHF.R.U32.HI R0, RZ, R5.reuse, R8 ;  /* 0x00000005ff002219 */ /* 0x080fe40000011608 */
[----:B------:R-:W-:Y:S02]  /*3fe0*/  SHF.R.U32.HI R8, RZ, R18, R13 ;  /* 0x00000012ff087219 */ /* 0x000fe4000001160d */
[----:B------:R-:W-:Y:S01]  /*3ff0*/  @P2 SHF.R.U32.HI R9, RZ, R5, R2 ;  /* 0x00000005ff092219 */ /* 0x000fe20000011602 */
[----:B------:R-:W-:Y:S01]  /*4000*/  IMAD R0, R26, R0, RZ ;  /* 0x000000001a007224 */ /* 0x000fe200078e02ff */
[----:B------:R-:W-:Y:S02]  /*4010*/  SEL R8, R10, R8, !P0 ;  /* 0x000000080a087207 */ /* 0x000fe40004000000 */
[----:B------:R-:W-:Y:S01]  /*4020*/  SEL R2, R11, R12, !P4 ;  /* 0x0000000c0b027207 */ /* 0x000fe20006000000 */
[----:B------:R-:W-:Y:S01]  /*4030*/  IMAD R12, R26, R9, RZ ;  /* 0x000000091a0c7224 */ /* 0x000fe200078e02ff */
[C---:B------:R-:W-:Y:S01]  /*4040*/  ISETP.GE.AND P0, PT, R8.reuse, R0, PT ;  /* 0x000000000800720c */ /* 0x040fe20003f06270 */
[----:B------:R-:W-:Y:S03]  /*4050*/  IMAD.HI.U32 R0, R8, R4, RZ ;  /* 0x0000000408007227 */ /* 0x000fe600078e00ff */
[----:B------:R-:W-:Y:S02]  /*4060*/  ISETP.GE.OR P0, PT, R2, R12, P0 ;  /* 0x0000000c0200720c */ /* 0x000fe40000706670 */
[-C--:B------:R-:W-:Y:S04]  /*4070*/  SHF.R.U32.HI R0, RZ, R5.reuse, R0 ;  /* 0x00000005ff007219 */ /* 0x080fe80000011600 */
[----:B------:R-:W-:Y:S05]  /*4080*/  SEL R13, R8, R0, !P2 ;  /* 0x00000000080d7207 */ /* 0x000fea0005000000 */
[----:B------:R-:W-:Y:S02]  /*4090*/  IMAD.MOV R12, RZ, RZ, -R13 ;  /* 0x000000ffff0c7224 */ /* 0x000fe400078e0a0d */
[----:B------:R-:W-:Y:S04]  /*40a0*/  @!P0 IMAD.HI.U32 R0, R2, R4, RZ ;  /* 0x0000000402008227 */ /* 0x000fe800078e00ff */
[----:B------:R-:W-:Y:S01]  /*40b0*/  IMAD R12, R26, R12, R8 ;  /* 0x0000000c1a0c7224 */ /* 0x000fe200078e0208 */
[----:B------:R-:W-:Y:S04]  /*40c0*/  @!P0 SHF.R.U32.HI R0, RZ, R5, R0 ;  /* 0x00000005ff008219 */ /* 0x000fe80000011600 */
[----:B------:R-:W-:Y:S04]  /*40d0*/  @!P0 SEL R0, R2, R0, !P2 ;  /* 0x0000000002008207 */ /* 0x000fe80005000000 */
[----:B------:R-:W-:Y:S01]  /*40e0*/  @!P0 IADD3 R13, PT, PT, R13, -R0, RZ ;  /* 0x800000000d0d8210 */ /* 0x000fe20007ffe0ff */
[----:B------:R-:W-:Y:S01]  /*40f0*/  @!P0 IMAD R0, R9, R12, R0 ;  /* 0x0000000c09008224 */ /* 0x000fe200078e0200 */
[----:B------:R-:W-:Y:S01]  /*4100*/  IADD3 R9, PT, PT, -R8, RZ, RZ ;  /* 0x000000ff08097210 */ /* 0x000fe20007ffe1ff */
[--C-:B------:R-:W-:Y:S02]  /*4110*/  IMAD.MOV R12, RZ, RZ, -R2.reuse ;  /* 0x000000ffff0c7224 */ /* 0x100fe400078e0a02 */
[----:B------:R-:W-:Y:S02]  /*4120*/  @!P0 IMAD R8, R13, R26, R2 ;  /* 0x0000001a0d088224 */ /* 0x000fe400078e0202 */
[----:B------:R-:W-:Y:S02]  /*4130*/  @!P0 IMAD.MOV.U32 R2, RZ, RZ, R0 ;  /* 0x000000ffff028224 */ /* 0x000fe400078e0000 */
[----:B------:R-:W-:Y:S02]  /*4140*/  IMAD R11, R3, R12, R11 ;  /* 0x0000000c030b7224 */ /* 0x000fe400078e020b */
[----:B------:R-:W-:Y:S02]  /*4150*/  IMAD R10, R6, R9, R10 ;  /* 0x00000009060a7224 */ /* 0x000fe400078e020a */
[----:B------:R-:W-:Y:S02]  /*4160*/  IMAD R11, R2, R3, R11 ;  /* 0x00000003020b7224 */ /* 0x000fe400078e020b */
[----:B------:R-:W-:Y:S02]  /*4170*/  IMAD R10, R8, R6, R10 ;  /* 0x00000006080a7224 */ /* 0x000fe400078e020a */
.L_x_72:
[----:B------:R-:W-:Y:S05]  /*4180*/  BRA.U UP1, `(.L_x_73) ;  /* 0x0000000101107547 */ /* 0x000fea000b800000 */
[----:B------:R-:W-:Y:S04]  /*4190*/  MOV R2, UR6 ;  /* 0x0000000600027c02 */ /* 0x000fe80008000f00 */
[----:B------:R-:W-:Y:S04]  /*41a0*/  SHF.L.U32 R2, R2, 0x1f, RZ ;  /* 0x0000001f02027819 */ /* 0x000fe800000006ff */
[----:B------:R-:W2:Y:S02]  /*41b0*/  SYNCS.PHASECHK.TRANS64.TRYWAIT P0, [UR7+0xb8], R2 ;  /* 0x0000b802ff0075a7 */ /* 0x000ea40008001107 */
[----:B--2---:R-:W-:Y:S05]  /*41c0*/  @!P0 BRA `(.L_x_74) ;  /* 0x0000004800a08947 */ /* 0x004fea0003800000 */
.L_x_73:
[----:B------:R-:W-:Y:S02]  /*41d0*/  R2UR UR35, R15 ;  /* 0x000000000f2372ca */ /* 0x000fe400000e0000 */
[----:B------:R-:W-:Y:S02]  /*41e0*/  R2UR UR34, R14 ;  /* 0x000000000e2272ca */ /* 0x000fe400000e0000 */
[----:B------:R-:W-:Y:S02]  /*41f0*/  ISETP.NE.U32.AND P2, PT, RZ, UR4, PT ;  /* 0x00000004ff007c0c */ /* 0x000fe4000bf45070 */
[----:B------:R-:W-:Y:S02]  /*4200*/  SHF.L.U32 R14, R30, 0x1f, RZ ;  /* 0x0000001f1e0e7819 */ /* 0x000fe400000006ff */
[----:B------:R-:W-:Y:S05]  /*4210*/  ISETP.NE.AND.EX P2, PT, RZ, UR5, PT, P2 ;  /* 0x00000005ff007c0c */ /* 0x000fea000bf45320 */
[----:B------:R-:W-:Y:S02]  /*4220*/  USHF.L.U32 UR35, UR35, 0x6, URZ ;  /* 0x0000000623237899 */ /* 0x000fe400080006ff */
[----:B------:R-:W-:Y:S01]  /*4230*/  USHF.L.U32 UR34, UR34, 0x7, URZ ;  /* 0x0000000722227899 */ /* 0x000fe200080006ff */
[----:B------:R-:W-:Y:S11]  /*4240*/  BRA.U !UP3, `(.L_x_75) ;  /* 0x000000010b347547 */ /* 0x000ff6000b800000 */
[----:B------:R-:W-:Y:S01]  /*4250*/  UPLOP3.LUT UP0, UPT, UPT, UPT, UP2, 0x80, 0x8 ;  /* 0x000000000008789c */ /* 0x000fe20003f0f020 */
[----:B--2---:R-:W-:Y:S02]  /*4260*/  HFMA2 R0, -RZ, RZ, 0, 5.9604644775390625e-08 ;  /* 0x00000001ff007431 */ /* 0x004fe400000001ff */
[----:B------:R-:W-:Y:S03]  /*4270*/  IMAD.MOV.U32 R64, RZ, RZ, 0x1 ;  /* 0x00000001ff407424 */ /* 0x000fe600078e00ff */
[----:B------:R-:W-:Y:S05]  /*4280*/  PLOP3.LUT P0, PT, PT, PT, UP0, 0x80, 0x8 ;  /* 0x000000000008781c */ /* 0x000fea0003f0f008 */
[----:B------:R-:W2:Y:S01]  /*4290*/  @UP0 LDCU.64 UR10, c[0x0][0x888] ;  /* 0x00011100ff0a07ac */ /* 0x000ea20008000a00 */
[----:B------:R-:W-:Y:S07]  /*42a0*/  @UP0 UIMAD UR8, UR36, UR4, URZ ;  /* 0x00000004240802a4 */ /* 0x000fee000f8e02ff */
[----:B------:R-:W-:Y:S01]  /*42b0*/  @!P0 PRMT R64, R0, 0x7610, R64 ;  /* 0x0000761000408816 */ /* 0x000fe20000000040 */
[----:B--2---:R-:W-:Y:S03]  /*42c0*/  @UP0 UIMAD.WIDE UR10, UR8, 0x4, UR10 ;  /* 0x00000004080a08a5 */ /* 0x004fe6000f8e020a */
[----:B------:R-:W2:Y:S03]  /*42d0*/  @!UP0 LDCU UR8, c[0x0][0x880] ;  /* 0x00011000ff0887ac */ /* 0x000ea60008000800 */
[----:B------:R-:W-:Y:S01]  /*42e0*/  IMAD.U32 R8, RZ, RZ, UR10 ;  /* 0x0000000aff087e24 */ /* 0x000fe2000f8e00ff */
[----:B------:R-:W-:Y:S05]  /*42f0*/  MOV R9, UR11 ;  /* 0x0000000b00097c02 */ /* 0x000fea0008000f00 */
[----:B------:R3:W5:Y:S02]  /*4300*/  @P0 LDG.E R35, desc[UR46][R8.64] ;  /* 0x0000002e08230981 */ /* 0x000764000c1e1900 */
[----:B--23--:R-:W-:Y:S07]  /*4310*/  @!P0 IMAD.U32 R35, RZ, RZ, UR8 ;  /* 0x00000008ff238e24 */ /* 0x00cfee000f8e00ff */
.L_x_75:
[----:B-----5:R-:W-:Y:S01]  /*4320*/  @!P2 FSETP.EQ.AND P0, PT, R35, RZ, PT ;  /* 0x000000ff2300a20b */ /* 0x020fe20003f02000 */
[----:B------:R-:W-:Y:S01]  /*4330*/  @!UPT UIADD3 URZ, UPT, UPT, URZ, URZ, URZ ;  /* 0x000000fffffff290 */ /* 0x000fe2000fffe0ff */
[----:B------:R-:W-:Y:S11]  /*4340*/  @!P2 BRA `(.L_x_76) ;  /* 0x000000000014a947 */ /* 0x000ff60003800000 */
[----:B------:R-:W-:Y:S02]  /*4350*/  LOP3.LUT P2, RZ, R64, 0xff, RZ, 0xc0, !PT ;  /* 0x000000ff40ff7812 */ /* 0x000fe4000784c0ff */
[----:B------:R-:W-:Y:S04]  /*4360*/  PLOP3.LUT P0, PT, PT, PT, UP0, 0x80, 0x8 ;  /* 0x000000000008781c */ /* 0x000fe80003f0f008 */
[----:B------:R-:W-:Y:S07]  /*4370*/  PLOP3.LUT P0, PT, P0, PT, PT, 0x8, 0x80 ;  /* 0x000000000080781c */ /* 0x000fee000070e170 */
[----:B------:R-:W-:Y:S11]  /*4380*/  @P2 FSETP.EQ.AND P0, PT, R35, RZ, PT ;  /* 0x000000ff2300220b */ /* 0x000ff60003f02000 */
[----:B------:R-:W-:Y:S02]  /*4390*/  @!UPT UIADD3 URZ, UPT, UPT, URZ, URZ, URZ ;  /* 0x000000fffffff290 */ /* 0x000fe4000fffe0ff */
.L_x_76:
[----:B------:R-:W3:Y:S01]  /*43a0*/  SYNCS.PHASECHK.TRANS64.TRYWAIT P2, [UR7+0x90], R14 ;  /* 0x0000900eff0075a7 */ /* 0x000ee20008041107 */
[----:B------:R-:W-:Y:S04]  /*43b0*/  ELECT P4, URZ, PT ;  /* 0x0000000000ff782f */ /* 0x000fe80003880000 */
[----:B------:R-:W-:Y:S11]  /*43c0*/  PLOP3.LUT P4, PT, P0, P4, PT, 0xf2, 0x2f ;  /* 0x00000000002f781c */ /* 0x000ff60000789e72 */
[----:B------:R-:W-:Y:S02]  /*43d0*/  @!UPT UIADD3 URZ, UPT, UPT, URZ, URZ, URZ ;  /* 0x000000fffffff290 */ /* 0x000fe4000fffe0ff */
[----:B-1----:R-:W-:Y:S05]  /*43e0*/  @!P4 IADD3 R8, P0, PT, R32, 0x580, RZ ;  /* 0x000005802008c810 */ /* 0x002fea0007f1e0ff */
[----:B--2---:R-:W-:Y:S01]  /*43f0*/  @!P4 IMAD.X R2, RZ, RZ, R33, P0 ;  /* 0x000000ffff02c224 */ /* 0x004fe200000e0621 */
[----:B---3--:R-:W-:Y:S07]  /*4400*/  @!P2 BRA `(.L_x_77) ;  /* 0x000000480028a947 */ /* 0x008fee0003800000 */
.L_x_170:
[----:B------:R-:W-:Y:S01]  /*4410*/  @!P4 R2UR UR8, R2 ;  /* 0x000000000208c2ca */ /* 0x000fe200000e0000 */
[----:B------:R-:W-:Y:S01]  /*4420*/  VOTEU.ALL UP1, P4 ;  /* 0x0000000000ff7886 */ /* 0x000fe20002020000 */
[----:B------:R-:W-:Y:S01]  /*4430*/  @!P4 R2UR UR9, R8 ;  /* 0x000000000809c2ca */ /* 0x000fe200000e0000 */
[----:B-1----:R-:W-:Y:S01]  /*4440*/  @!P4 IMAD.MOV.U32 R0, RZ, RZ, 0x2000 ;  /* 0x00002000ff00c424 */ /* 0x002fe200078e00ff */
[----:B------:R-:W-:Y:S01]  /*4450*/  UMOV UR10, 0x0 ;  /* 0x00000000000a7882 */ /* 0x000fe20000000000 */
[----:B------:R-:W-:Y:S01]  /*4460*/  UMOV UR11, 0x10000000 ;  /* 0x10000000000b7882 */ /* 0x000fe20000000000 */
[----:B------:R-:W-:Y:S01]  /*4470*/  @!UP1 UIADD3 UR32, UPT, UPT, UR7, 0x400, URZ ;  /* 0x0000040007209890 */ /* 0x000fe2000fffe0ff */
[----:B------:R-:W-:Y:S06]  /*4480*/  VOTEU.ALL UP1, P4 ;  /* 0x0000000000ff7886 */ /* 0x000fec0002020000 */
[----:B------:R-:W-:Y:S01]  /*4490*/  IMAD.U32 R9, RZ, RZ, UR8 ;  /* 0x00000008ff097e24 */ /* 0x000fe2000f8e00ff */
[----:B------:R-:W-:Y:S01]  /*44a0*/  UPRMT UR8, UR37, 0x654, UR33 ;  /* 0x0000065425087896 */ /* 0x000fe20008000021 */
[----:B------:R-:W-:Y:S03]  /*44b0*/  IMAD.U32 R8, RZ, RZ, UR9 ;  /* 0x00000009ff087e24 */ /* 0x000fe6000f8e00ff */
[----:B------:R-:W-:Y:S02]  /*44c0*/  @!P4 R2UR UR15, R9 ;  /* 0x00000000090fc2ca */ /* 0x000fe400000e0000 */
[----:B------:R-:W-:Y:S02]  /*44d0*/  @!P4 R2UR UR14, R8 ;  /* 0x00000000080ec2ca */ /* 0x000fe400000e0000 */
[----:B------:R-:W-:Y:S05]  /*44e0*/  @!P4 IADD3 R8, P0, PT, R32, 0x580, RZ ;  /* 0x000005802008c810 */ /* 0x000fea0007f1e0ff */
[----:B------:R-:W-:Y:S06]  /*44f0*/  @!P4 IMAD.X R2, RZ, RZ, R33, P0 ;  /* 0x000000ffff02c224 */ /* 0x000fec00000e0621 */
[----:B------:R1:W-:Y:S01]  /*4500*/  @!UP1 UTMALDG.3D [UR32], [UR14], desc[UR10] ;  /* 0x00000a200e0095b4 */ /* 0x0003e20008011000 */
[----:B------:R1:W-:Y:S01]  /*4510*/  @!P4 SYNCS.ARRIVE.TRANS64.RED.A0TR RZ, [UR7+0x70], R0 ;  /* 0x00007000ffffc9a7 */ /* 0x0003e20008300407 */
[----:B------:R-:W-:Y:S01]  /*4520*/  SYNCS.ARRIVE.TRANS64.RED.A1T0 RZ, [UR8], RZ ;  /* 0x000000ffffff79a7 */ /* 0x000fe20008100408 */
[----:B------:R-:W2:Y:S02]  /*4530*/  SYNCS.PHASECHK.TRANS64.TRYWAIT P2, [UR7+0x98], R14 ;  /* 0x0000980eff0075a7 */ /* 0x000ea40008041107 */
[----:B-12---:R-:W-:Y:S05]  /*4540*/  @!P2 BRA `(.L_x_78) ;  /* 0x0000004400f0a947 */ /* 0x006fea0003800000 */
.L_x_172:
[----:B------:R-:W-:Y:S01]  /*4550*/  @!P4 R2UR UR8, R2 ;  /* 0x000000000208c2ca */ /* 0x000fe200000e0000 */
[----:B------:R-:W-:Y:S01]  /*4560*/  VOTEU.ALL UP1, P4 ;  /* 0x0000000000ff7886 */ /* 0x000fe20002020000 */
[----:B------:R-:W-:Y:S01]  /*4570*/  @!P4 R2UR UR9, R8 ;  /* 0x000000000809c2ca */ /* 0x000fe200000e0000 */
[----:B-1----:R-:W-:Y:S01]  /*4580*/  @!P4 IMAD.MOV.U32 R0, RZ, RZ, 0x2000 ;  /* 0x00002000ff00c424 */ /* 0x002fe200078e00ff */
[----:B------:R-:W-:Y:S01]  /*4590*/  UMOV UR10, 0x0 ;  /* 0x00000000000a7882 */ /* 0x000fe20000000000 */
[----:B------:R-:W-:Y:S01]  /*45a0*/  UMOV UR11, 0x10000000 ;  /* 0x10000000000b7882 */ /* 0x000fe20000000000 */
[----:B------:R-:W-:Y:S02]  /*45b0*/  @!UP1 UIADD3 UR26, UPT, UPT, UR34, 0x20, URZ ;  /* 0x00000020221a9890 */ /* 0x000fe4000fffe0ff */
[----:B------:R-:W-:Y:S01]  /*45c0*/  @!UP1 UIADD3 UR24, UPT, UPT, UR7, 0x2400, URZ ;  /* 0x0000240007189890 */ /* 0x000fe2000fffe0ff */
[----:B------:R-:W-:Y:S01]  /*45d0*/  VOTEU.ALL UP1, P4 ;  /* 0x0000000000ff7886 */ /* 0x000fe20002020000 */
[----:B------:R-:W-:Y:S01]  /*45e0*/  UMOV UR27, UR35 ;  /* 0x00000023001b7c82 */ /* 0x000fe20008000000 */
[----:B------:R-:W-:Y:S02]  /*45f0*/  UMOV UR28, UR36 ;  /* 0x00000024001c7c82 */ /* 0x000fe40008000000 */
        /* <DEDUP_REMOVED lines=12> */
.L_x_174:
[----:B------:R-:W2:Y:S01]  /*46c0*/  LDC.64 R12, c[0x0][0xb18] ;  /* 0x0002c600ff0c7b82 */ /* 0x000ea20000000a00 */
[----:B------:R-:W-:Y:S01]  /*46d0*/  @!P4 R2UR UR8, R2 ;  /* 0x000000000208c2ca */ /* 0x000fe200000e0000 */
[----:B------:R-:W-:Y:S01]  /*46e0*/  VOTEU.ALL UP1, P4 ;  /* 0x0000000000ff7886 */ /* 0x000fe20002020000 */
[----:B------:R-:W-:Y:S01]  /*46f0*/  @!P4 R2UR UR9, R8 ;  /* 0x000000000809c2ca */ /* 0x000fe200000e0000 */
[----:B-1----:R-:W-:Y:S01]  /*4700*/  @!P4 IMAD.MOV.U32 R0, RZ, RZ, 0x2000 ;  /* 0x00002000ff00c424 */ /* 0x002fe200078e00ff */
[----:B------:R-:W-:Y:S03]  /*4710*/  UMOV UR10, 0x0 ;  /* 0x00000000000a7882 */ /* 0x000fe60000000000 */
[----:B------:R-:W1:Y:S01]  /*4720*/  @!P1 LDC R2, c[0x0][0xb0c] ;  /* 0x0002c300ff029b82 */ /* 0x000e620000000800 */
[----:B------:R-:W-:Y:S01]  /*4730*/  @!UP1 UIADD3 UR18, UPT, UPT, UR34, 0x40, URZ ;  /* 0x0000004022129890 */ /* 0x000fe2000fffe0ff */
[----:B------:R-:W-:Y:S01]  /*4740*/  @P3 SHF.R.U32.HI R27, RZ, 0x10, R21 ;  /* 0x00000010ff1b3819 */ /* 0x000fe20000011615 */
[----:B------:R-:W-:Y:S01]  /*4750*/  @!UP1 UIADD3 UR16, UPT, UPT, UR7, 0x4400, URZ ;  /* 0x0000440007109890 */ /* 0x000fe2000fffe0ff */
[----:B------:R-:W-:Y:S01]  /*4760*/  VIADD R29, R29, 0x1 ;  /* 0x000000011d1d7836 */ /* 0x000fe20000000000 */
[----:B------:R-:W-:Y:S01]  /*4770*/  VOTEU.ALL UP1, P4 ;  /* 0x0000000000ff7886 */ /* 0x000fe20002020000 */
[----:B------:R-:W-:Y:S01]  /*4780*/  UMOV UR11, 0x10000000 ;  /* 0x10000000000b7882 */ /* 0x000fe20000000000 */
[----:B------:R-:W-:Y:S01]  /*4790*/  UMOV UR19, UR35 ;  /* 0x0000002300137c82 */ /* 0x000fe20008000000 */
[----:B------:R-:W-:Y:S01]  /*47a0*/  IMAD.U32 R9, RZ, RZ, UR8 ;  /* 0x00000008ff097e24 */ /* 0x000fe2000f8e00ff */
[----:B------:R-:W-:Y:S01]  /*47b0*/  UMOV UR20, UR36 ;  /* 0x0000002400147c82 */ /* 0x000fe20008000000 */
[----:B------:R-:W-:Y:S01]  /*47c0*/  IMAD.U32 R8, RZ, RZ, UR9 ;  /* 0x00000009ff087e24 */ /* 0x000fe2000f8e00ff */
[----:B------:R-:W-:Y:S02]  /*47d0*/  UPRMT UR8, UR37, 0x654, UR17 ;  /* 0x0000065425087896 */ /* 0x000fe40008000011 */
[----:B------:R-:W-:Y:S02]  /*47e0*/  @!P4 R2UR UR15, R9 ;  /* 0x00000000090fc2ca */ /* 0x000fe400000e0000 */
[----:B------:R-:W-:Y:S02]  /*47f0*/  @!P4 R2UR UR14, R8 ;  /* 0x00000000080ec2ca */ /* 0x000fe400000e0000 */
[----:B------:R-:W3:Y:S11]  /*4800*/  LDC.64 R8, c[0x0][0xb10] ;  /* 0x0002c400ff087b82 */ /* 0x000ef60000000a00 */
[----:B------:R1:W-:Y:S01]  /*4810*/  @!UP1 UTMALDG.3D [UR16], [UR14], desc[UR10] ;  /* 0x00000a100e0095b4 */ /* 0x0003e20008011000 */
[----:B------:R5:W-:Y:S01]  /*4820*/  @!P4 SYNCS.ARRIVE.TRANS64.RED.A0TR RZ, [UR7+0x80], R0 ;  /* 0x00008000ffffc9a7 */ /* 0x000be20008300407 */
[C---:B---3--:R-:W-:Y:S01]  /*4830*/  @!P1 IMAD.HI.U32 R8, R11.reuse, R8, RZ ;  /* 0x000000080b089227 */ /* 0x048fe200078e00ff */
[----:B--2---:R-:W-:Y:S02]  /*4840*/  @!P1 ISETP.NE.AND P0, PT, R12, 0x1, PT ;  /* 0x000000010c00980c */ /* 0x004fe40003f05270 */
[----:B-1----:R-:W-:Y:S01]  /*4850*/  @!P1 ISETP.NE.AND P2, PT, R2, 0x1, PT ;  /* 0x000000010200980c */ /* 0x002fe20003f45270 */
[----:B------:R-:W-:Y:S01]  /*4860*/  SYNCS.ARRIVE.TRANS64.RED.A1T0 RZ, [UR8], RZ ;  /* 0x000000ffffff79a7 */ /* 0x000fe20008100408 */
[C---:B------:R-:W-:Y:S01]  /*4870*/  @!P1 IMAD.HI.U32 R13, R10.reuse, R13, RZ ;  /* 0x0000000d0a0d9227 */ /* 0x040fe200078e00ff */
[----:B------:R-:W-:Y:S04]  /*4880*/  @!P1 SHF.R.U32.HI R8, RZ, R9, R8 ;  /* 0x00000009ff089219 */ /* 0x000fe80000011608 */
[----:B------:R-:W-:Y:S01]  /*4890*/  @!P1 SEL R8, R11, R8, !P2 ;  /* 0x000000080b089207 */ /* 0x000fe20005000000 */
[----:B------:R-:W1:Y:S01]  /*48a0*/  SYNCS.PHASECHK.TRANS64.TRYWAIT P5, [UR7+0xa8], R14 ;  /* 0x0000a80eff0075a7 */ /* 0x000e6200080a1107 */
[----:B-----5:R-:W2:Y:S02]  /*48b0*/  @!P1 LDC R0, c[0x0][0xb20] ;  /* 0x0002c800ff009b82 */ /* 0x020ea40000000800 */
[----:B--2---:R-:W-:Y:S04]  /*48c0*/  @!P1 SHF.R.U32.HI R0, RZ, R0, R13 ;  /* 0x00000000ff009219 */ /* 0x004fe8000001160d */
[----:B------:R-:W-:Y:S05]  /*48d0*/  @!P1 SEL R9, R10, R0, !P0 ;  /* 0x000000000a099207 */ /* 0x000fea0004000000 */
[----:B------:R-:W-:Y:S02]  /*48e0*/  @!P1 IMAD.IADD R0, R9, 0x1, -R8 ;  /* 0x0000000109009824 */ /* 0x000fe400078e0a08 */
[----:B------:R-:W-:Y:S02]  /*48f0*/  @!P1 IMAD.IADD R8, R8, 0x1, -R9 ;  /* 0x0000000108089824 */ /* 0x000fe400078e0a09 */
[----:B------:R-:W-:Y:S02]  /*4900*/  @!P1 IMAD R11, R0, R2, R11 ;  /* 0x00000002000b9224 */ /* 0x000fe400078e020b */
[----:B------:R-:W-:Y:S01]  /*4910*/  @!P1 IMAD R10, R8, R12, R10 ;  /* 0x0000000c080a9224 */ /* 0x000fe200078e020a */
[----:B-1----:R-:W-:Y:S06]  /*4920*/  @!P5 BRA `(.L_x_80) ;  /* 0x000000440028d947 */ /* 0x002fec0003800000 */
.L_x_176:
[----:B------:R-:W-:Y:S01]  /*4930*/  @!P4 IADD3 R2, P0, PT, R32, 0x580, RZ ;  /* 0x000005802002c810 */ /* 0x000fe20007f1e0ff */
[----:B------:R-:W-:Y:S01]  /*4940*/  VOTEU.ALL UP1, P4 ;  /* 0x0000000000ff7886 */ /* 0x000fe20002020000 */
[----:B------:R-:W-:Y:S01]  /*4950*/  UMOV UR18, 0x0 ;  /* 0x0000000000127882 */ /* 0x000fe20000000000 */
[----:B------:R-:W-:Y:S01]  /*4960*/  UMOV UR19, 0x10000000 ;  /* 0x1000000000137882 */ /* 0x000fe20000000000 */
[----:B------:R-:W-:Y:S01]  /*4970*/  @!P4 R2UR UR9, R2 ;  /* 0x000000000209c2ca */ /* 0x000fe200000e0000 */
[----:B-1----:R-:W-:Y:S01]  /*4980*/  @!P4 IMAD.X R0, RZ, RZ, R33, P0 ;  /* 0x000000ffff00c224 */ /* 0x002fe200000e0621 */
[----:B------:R-:W-:Y:S01]  /*4990*/  @!UP1 UIADD3 UR10, UPT, UPT, UR34, 0x60, URZ ;  /* 0x00000060220a9890 */ /* 0x000fe2000fffe0ff */
[----:B------:R-:W-:Y:S01]  /*49a0*/  ISETP.NE.AND P0, PT, R29, 0x2, PT ;  /* 0x000000021d00780c */ /* 0x000fe20003f05270 */
[----:B------:R-:W-:Y:S01]  /*49b0*/  UMOV UR11, UR35 ;  /* 0x00000023000b7c82 */ /* 0x000fe20008000000 */
[----:B------:R-:W-:Y:S01]  /*49c0*/  UMOV UR12, UR36 ;  /* 0x00000024000c7c82 */ /* 0x000fe20008000000 */
[----:B------:R-:W-:Y:S01]  /*49d0*/  @!P4 R2UR UR8, R0 ;  /* 0x000000000008c2ca */ /* 0x000fe200000e0000 */
[----:B------:R-:W-:Y:S01]  /*49e0*/  IMAD.IADD R14, R10, 0x1, R62 ;  /* 0x000000010a0e7824 */ /* 0x000fe200078e023e */
[----:B------:R-:W-:Y:S01]  /*49f0*/  @P3 R2UR UR36, R27 ;  /* 0x000000001b2432ca */ /* 0x000fe200000e0000 */
[----:B------:R-:W-:Y:S01]  /*4a00*/  IMAD.IADD R15, R11, 0x1, R63 ;  /* 0x000000010b0f7824 */ /* 0x000fe200078e023f */
[----:B------:R-:W-:Y:S02]  /*4a10*/  SEL R0, RZ, 0x1, P0 ;  /* 0x00000001ff007807 */ /* 0x000fe40000000000 */
[----:B------:R-:W-:Y:S01]  /*4a20*/  LOP3.LUT R30, R30, 0x1, RZ, 0x3c, !PT ;  /* 0x000000011e1e7812 */ /* 0x000fe200078e3cff */
[----:B------:R-:W-:Y:S01]  /*4a30*/  IMAD.U32 R8, RZ, RZ, UR9 ;  /* 0x00000009ff087e24 */ /* 0x000fe2000f8e00ff */
[----:B------:R-:W-:Y:S01]  /*4a40*/  @!UP1 UIADD3 UR9, UPT, UPT, UR7, 0x88, URZ ;  /* 0x0000008807099890 */ /* 0x000fe2000fffe0ff */
[----:B------:R-:W-:Y:S02]  /*4a50*/  LOP3.LUT R28, R28, R0, RZ, 0x3c, !PT ;  /* 0x000000001c1c7212 */ /* 0x000fe400078e3cff */
[----:B------:R-:W-:Y:S02]  /*4a60*/  SEL R29, R29, RZ, P0 ;  /* 0x000000ff1d1d7207 */ /* 0x000fe40000000000 */
[----:B------:R-:W-:Y:S01]  /*4a70*/  IMAD.U32 R9, RZ, RZ, UR8 ;  /* 0x00000008ff097e24 */ /* 0x000fe2000f8e00ff */
[----:B------:R-:W-:Y:S01]  /*4a80*/  @!P4 R2UR UR14, R8 ;  /* 0x00000000080ec2ca */ /* 0x000fe200000e0000 */
[----:B------:R-:W-:Y:S01]  /*4a90*/  @!UP1 UIADD3 UR8, UPT, UPT, UR7, 0x6400, URZ ;  /* 0x0000640007089890 */ /* 0x000fe2000fffe0ff */
[----:B------:R-:W-:Y:S02]  /*4aa0*/  VOTEU.ALL UP1, P4 ;  /* 0x0000000000ff7886 */ /* 0x000fe40002020000 */
[----:B------:R-:W-:Y:S11]  /*4ab0*/  @!P4 R2UR UR15, R9 ;  /* 0x00000000090fc2ca */ /* 0x000ff600000e0000 */
[----:B------:R-:W-:Y:S02]  /*4ac0*/  @!UPT UIADD3 URZ, UPT, UPT, URZ, URZ, URZ ;  /* 0x000000fffffff290 */ /* 0x000fe4000fffe0ff */
[----:B------:R2:W-:Y:S01]  /*4ad0*/  @!UP1 UTMALDG.3D [UR8], [UR14], desc[UR18] ;  /* 0x000012080e0095b4 */ /* 0x0005e20008011000 */
[----:B------:R2:W-:Y:S01]  /*4ae0*/  @!P4 SYNCS.ARRIVE.TRANS64.RED.A0TR RZ, [UR7+0x88], R25 ;  /* 0x00008819ffffc9a7 */ /* 0x0005e20008300407 */
[----:B------:R-:W-:Y:S01]  /*4af0*/  UPLOP3.LUT UP1, UPT, UPT, UPT, UPT, 0x80, 0x8 ;  /* 0x000000000008789c */ /* 0x000fe20003f2f070 */
[----:B------:R-:W-:Y:S01]  /*4b00*/  SYNCS.ARRIVE.TRANS64.RED.A1T0 RZ, [UR13], RZ ;  /* 0x000000ffffff79a7 */ /* 0x000fe2000810040d */
[----:B------:R-:W-:Y:S09]  /*4b10*/  @P3 BRA `(.L_x_81) ;  /* 0xfffffff000a03947 */ /* 0x000ff2000383ffff */
[----:B------:R-:W-:-:S04]  /*4b20*/  SHF.L.U32 R2, R30, 0x1f, RZ ;  /* 0x0000001f1e027819 */ /* 0x000fc800000006ff */
[----:B------:R-:W1:Y:S02]  /*4b30*/  SYNCS.PHASECHK.TRANS64.TRYWAIT P0, [UR7+0x90], R2 ;  /* 0x00009002ff0075a7 */ /* 0x000e640008001107 */
[----:B-1----:R-:W-:Y:S05]  /*4b40*/  @!P0 BRA `(.L_x_82) ;  /* 0x0000004000b88947 */ /* 0x002fea0003800000 */
.L_x_178:
[----:B------:R-:W3:Y:S02]  /*4b50*/  SYNCS.PHASECHK.TRANS64.TRYWAIT P0, [UR7+0x98], R2 ;  /* 0x00009802ff0075a7 */ /* 0x000ee40008001107 */
[----:B---3--:R-:W-:Y:S05]  /*4b60*/  @!P0 BRA `(.L_x_83) ;  /* 0x0000004000c88947 */ /* 0x008fea0003800000 */
.L_x_180:
[----:B------:R-:W3:Y:S02]  /*4b70*/  SYNCS.PHASECHK.TRANS64.TRYWAIT P0, [UR7+0xa0], R2 ;  /* 0x0000a002ff0075a7 */ /* 0x000ee40008001107 */
[----:B---3--:R-:W-:Y:S05]  /*4b80*/  @!P0 BRA `(.L_x_84) ;  /* 0x0000004000d88947 */ /* 0x008fea0003800000 */
.L_x_182:
[----:B-1----:R-:W-:-:S07]  /*4b90*/  MOV R0, UR7 ;  /* 0x0000000700007c02 */ /* 0x002fce0008000f00 */
.L_x_85:
[----:B-1----:R-:W-:-:S04]  /*4ba0*/  SHF.L.U32 R2, R30, 0x1f, RZ ;  /* 0x0000001f1e027819 */ /* 0x002fc800000006ff */
[----:B------:R1:W3:Y:S03]  /*4bb0*/  SYNCS.PHASECHK.TRANS64.TRYWAIT P0, [R0+URZ+0xa8], R2 ;  /* 0x0000a802000075a7 */ /* 0x0002e600080011ff */
[----:B---3--:R-:W-:Y:S05]  /*4bc0*/  @!P0 NANOSLEEP.SYNCS 0x989680 ;  /* 0x009896800000895d */ /* 0x008fea0003900000 */
[----:B------:R-:W3:Y:S02]  /*4bd0*/  @!P0 SYNCS.PHASECHK.TRANS64 P0, [R0+URZ+0xa8], R2 ;  /* 0x0000a802000085a7 */ /* 0x000ee400080010ff */
[----:B--23--:R-:W-:Y:S05]  /*4be0*/  @P0 EXIT ;  /* 0x000000000000094d */ /* 0x00cfea0003800000 */
[----:B------:R-:W-:Y:S05]  /*4bf0*/  BRA `(.L_x_85) ;  /* 0xfffffffc00e87947 */ /* 0x000fea000383ffff */
.L_x_70:
[----:B------:R-:W-:-:S06]  /*4c00*/  UISETP.GE.AND UP1, UPT, UR8, 0x4, UPT ;  /* 0x000000040800788c */ /* 0x000fcc000bf26270 */
[----:B------:R-:W-:-:S13]  /*4c10*/  PLOP3.LUT P0, PT, PT, PT, UP1, 0x80, 0x8 ;  /* 0x000000000008781c */ /* 0x000fda0003f0f018 */
[----:B------:R-:W-:Y:S05]  /*4c20*/  @!P0 EXIT ;  /* 0x000000000000894d */ /* 0x000fea0003800000 */
[----:B------:R-:W-:Y:S01]  /*4c30*/  BAR.SYNC.DEFER_BLOCKING 0x6, 0xa0 ;  /* 0x0182800000007b1d */ /* 0x000fe20000010000 */
[C---:B------:R-:W-:Y:S01]  /*4c40*/  IMAD.SHL.U32 R4, R77.reuse, 0x20, RZ ;  /* 0x000000204d047824 */ /* 0x040fe200078e00ff */
[C---:B------:R-:W-:Y:S01]  /*4c50*/  R2P PR, R77.reuse, 0x6 ;  /* 0x000000064d007804 */ /* 0x040fe20000000000 */
[C---:B------:R-:W-:Y:S01]  /*4c60*/  IMAD.SHL.U32 R68, R77.reuse, 0x4, RZ ;  /* 0x000000044d447824 */ /* 0x040fe200078e00ff */
[----:B------:R-:W-:Y:S01]  /*4c70*/  CS2R R72, SRZ ;  /* 0x0000000000487805 */ /* 0x000fe2000001ff00 */
[C---:B------:R-:W-:Y:S01]  /*4c80*/  IMAD.U32 R32, R77.reuse, 0x10000, RZ ;  /* 0x000100004d207824 */ /* 0x040fe200078e00ff */
[----:B------:R-:W-:Y:S02]  /*4c90*/  UMOV UR48, 0x400 ;  /* 0x0000040000307882 */ /* 0x000fe40000000000 */
[----:B------:R-:W1:Y:S01]  /*4ca0*/  LDC R67, c[0x0][0x370] ;  /* 0x0000dc00ff437b82 */ /* 0x000e620000000800 */
[----:B------:R-:W-:Y:S01]  /*4cb0*/  ULEA UR48, UR37, UR48, 0x18 ;  /* 0x0000003025307291 */ /* 0x000fe2000f8ec0ff */
[C---:B------:R-:W-:Y:S01]  /*4cc0*/  LOP3.LUT R3, R4.reuse, 0xe0, RZ, 0xc0, !PT ;  /* 0x000000e004037812 */ /* 0x040fe200078ec0ff */
[----:B------:R-:W-:Y:S01]  /*4cd0*/  IMAD.SHL.U32 R2, R77, 0x10, RZ ;  /* 0x000000104d027824 */ /* 0x000fe200078e00ff */
[----:B------:R-:W-:Y:S01]  /*4ce0*/  LOP3.LUT R4, R4, 0x100, RZ, 0xc0, !PT ;  /* 0x0000010004047812 */ /* 0x000fe200078ec0ff */
[----:B------:R-:W-:Y:S01]  /*4cf0*/  UIADD3 UR4, UPT, UPT, UR48, 0x400, URZ ;  /* 0x0000040030047890 */ /* 0x000fe2000fffe0ff */
[----:B------:R-:W-:Y:S01]  /*4d00*/  LOP3.LUT R68, R3, 0x1c, R68, 0xf8, !PT ;  /* 0x0000001c03447812 */ /* 0x000fe200078ef844 */
[----:B------:R-:W-:Y:S01]  /*4d10*/  IMAD.MOV.U32 R76, RZ, RZ, 0x10 ;  /* 0x00000010ff4c7424 */ /* 0x000fe200078e00ff */
[----:B------:R-:W2:Y:S01]  /*4d20*/  LDC R28, c[0x0][0xb0c] ;  /* 0x0002c300ff1c7b82 */ /* 0x000ea20000000800 */
[----:B------:R-:W-:Y:S01]  /*4d30*/  SHF.R.U32.HI R3, RZ, 0x2, R77 ;  /* 0x00000002ff037819 */ /* 0x000fe2000001164d */
[----:B------:R-:W-:Y:S01]  /*4d40*/  IMAD.MOV.U32 R75, RZ, RZ, 0x20 ;  /* 0x00000020ff4b7424 */ /* 0x000fe200078e00ff */
[----:B------:R-:W-:Y:S01]  /*4d50*/  LOP3.LUT R32, R32, 0x600000, RZ, 0xc0, !PT ;  /* 0x0060000020207812 */ /* 0x000fe200078ec0ff */
[----:B------:R-:W-:Y:S01]  /*4d60*/  IMAD.MOV.U32 R74, RZ, RZ, 0x1 ;  /* 0x00000001ff4a7424 */ /* 0x000fe200078e00ff */
[----:B------:R-:W-:Y:S01]  /*4d70*/  LOP3.LUT R2, R4, 0x600, R2, 0xf8, !PT ;  /* 0x0000060004027812 */ /* 0x000fe200078ef802 */
[----:B------:R-:W-:Y:S01]  /*4d80*/  IMAD.MOV.U32 R31, RZ, RZ, RZ ;  /* 0x000000ffff1f7224 */ /* 0x000fe200078e00ff */
[----:B------:R-:W-:Y:S01]  /*4d90*/  LOP3.LUT R68, R68, 0x4, R3, 0x78, !PT ;  /* 0x0000000444447812 */ /* 0x000fe200078e7803 */
[----:B------:R-:W4:Y:S01]  /*4da0*/  LDC R65, c[0x0][0xb20] ;  /* 0x0002c800ff417b82 */ /* 0x000f220000000800 */
[----:B------:R-:W3:Y:S01]  /*4db0*/  LDS R0, [UR48+0x170] ;  /* 0x00017030ff007984 */ /* 0x000ee20008000800 */
[----:B------:R-:W-:Y:S01]  /*4dc0*/  LOP3.LUT R77, R77, 0x60, RZ, 0xc0, !PT ;  /* 0x000000604d4d7812 */ /* 0x000fe200078ec0ff */
[----:B------:R-:W-:Y:S01]  /*4dd0*/  IMAD.MOV.U32 R80, RZ, RZ, RZ ;  /* 0x000000ffff507224 */ /* 0x000fe200078e00ff */
[----:B------:R-:W-:Y:S01]  /*4de0*/  LOP3.LUT R68, R2, R68, RZ, 0xfc, !PT ;  /* 0x0000004402447212 */ /* 0x000fe200078efcff */
[----:B------:R-:W-:Y:S01]  /*4df0*/  IMAD.U32 R70, RZ, RZ, UR4 ;  /* 0x00000004ff467e24 */ /* 0x000fe2000f8e00ff */
[----:B------:R-:W-:Y:S01]  /*4e00*/  SEL R76, R76, 0xfffffff0, !P2 ;  /* 0xfffffff04c4c7807 */ /* 0x000fe20005000000 */
[----:B------:R-:W1:Y:S01]  /*4e10*/  LDCU.64 UR52, c[0x0][0x348] ;  /* 0x00006900ff3477ac */ /* 0x000e620008000a00 */
[----:B------:R-:W1:Y:S01]  /*4e20*/  LDC R27, c[0x0][0xb30] ;  /* 0x0002cc00ff1b7b82 */ /* 0x000e620000000800 */
[----:B------:R-:W-:Y:S01]  /*4e30*/  SEL R75, R75, 0xffffffe0, !P1 ;  /* 0xffffffe04b4b7807 */ /* 0x000fe20004800000 */
[----:B------:R-:W1:Y:S01]  /*4e40*/  LDCU.64 UR38, c[0x0][0x888] ;  /* 0x00011100ff2677ac */ /* 0x000e620008000a00 */
[----:B------:R-:W1:Y:S05]  /*4e50*/  LDCU.64 UR44, c[0x0][0x890] ;  /* 0x00011200ff2c77ac */ /* 0x000e6a0008000a00 */
[----:B------:R-:W1:Y:S01]  /*4e60*/  LDC.64 R60, c[0x0][0xb10] ;  /* 0x0002c400ff3c7b82 */ /* 0x000e620000000a00 */
[----:B------:R-:W-:Y:S01]  /*4e70*/  UMOV UR49, URZ ;  /* 0x000000ff00317c82 */ /* 0x000fe20008000000 */
[----:B------:R-:W-:-:S06]  /*4e80*/  UMOV UR51, URZ ;  /* 0x000000ff00337c82 */ /* 0x000fcc0008000000 */
[----:B------:R-:W1:Y:S08]  /*4e90*/  LDC.64 R24, c[0x0][0xb18] ;  /* 0x0002c600ff187b82 */ /* 0x000e700000000a00 */
[----:B------:R-:W1:Y:S08]  /*4ea0*/  LDC.64 R22, c[0x0][0xb28] ;  /* 0x0002ca00ff167b82 */ /* 0x000e700000000a00 */
[----:B------:R-:W1:Y:S01]  /*4eb0*/  LDC.64 R58, c[0x0][0x8b0] ;  /* 0x00022c00ff3a7b82 */ /* 0x000e620000000a00 */
[----:B---3--:R-:W-:-:S07]  /*4ec0*/  IMAD.IADD R32, R0, 0x1, R32 ;  /* 0x0000000100207824 */ /* 0x008fce00078e0220 */
[----:B------:R-:W3:Y:S08]  /*4ed0*/  LDC.64 R56, c[0x0][0x8a8] ;  /* 0x00022a00ff387b82 */ /* 0x000ef00000000a00 */
[----:B--2-4-:R-:W1:Y:S02]  /*4ee0*/  LDC R66, c[0x0][0x374] ;  /* 0x0000dd00ff427b82 */ /* 0x014e640000000800 */
.L_x_129:
[----:B------:R-:W-:Y:S02]  /*4ef0*/  LEA R0, R80, UR48, 0x3 ;  /* 0x0000003050007c11 */ /* 0x000fe4000f8e18ff */
[----:B------:R-:W-:Y:S02]  /*4f00*/  SHF.L.U32 R2, R72, 0x1f, RZ ;  /* 0x0000001f48027819 */ /* 0x000fe400000006ff */
[----:B------:R-:W-:Y:S02]  /*4f10*/  LEA R16, R80, UR48, 0x4 ;  /* 0x0000003050107c11 */ /* 0x000fe4000f8e20ff */
[----:B------:R-:W2:Y:S02]  /*4f20*/  SYNCS.PHASECHK.TRANS64.TRYWAIT P0, [R0+URZ+0xc0], R2 ;  /* 0x0000c002000075a7 */ /* 0x000ea400080011ff */
[----:B--2---:R-:W-:Y:S05]  /*4f30*/  @!P0 BRA `(.L_x_86) ;  /* 0x0000004000048947 */ /* 0x004fea0003800000 */
.L_x_183:
[----:B------:R-:W4:Y:S01]  /*4f40*/  LDC.64 R10, c[0x0][0xb10] ;  /* 0x0002c400ff0a7b82 */ /* 0x000f220000000a00 */
[----:B------:R-:W3:Y:S01]  /*4f50*/  LDS.128 R16, [R16+0x150] ;  /* 0x0001500010107984 */ /* 0x000ee20000000c00 */
[----:B-1----:R-:W-:Y:S01]  /*4f60*/  ISETP.NE.AND P1, PT, R27, 0x1, PT ;  /* 0x000000011b00780c */ /* 0x002fe20003f25270 */
[----:B--2---:R-:W-:Y:S01]  /*4f70*/  VIADD R0, R0, 0xd0 ;  /* 0x000000d000007836 */ /* 0x004fe20000000000 */
[----:B------:R-:W-:Y:S04]  /*4f80*/  ISETP.GE.AND P0, PT, R26, 0x1, PT ;  /* 0x000000011a00780c */ /* 0x000fe80003f06270 */
[----:B------:R-:W1:Y:S01]  /*4f90*/  LDC.64 R8, c[0x0][0xb18] ;  /* 0x0002c600ff087b82 */ /* 0x000e620000000a00 */
[----:B------:R-:W-:Y:S01]  /*4fa0*/  PRMT R0, RZ, 0x654, R0 ;  /* 0x00000654ff007816 */ /* 0x000fe20000000000 */
[----:B------:R-:W-:Y:S01]  /*4fb0*/  @!PT LDS RZ, [RZ] ;  /* 0x00000000fffff984 */ /* 0x000fe20000000800 */
[----:B------:R-:W-:Y:S01]  /*4fc0*/  @!PT LDS RZ, [RZ] ;  /* 0x00000000fffff984 */ /* 0x000fe20000000800 */
[----:B------:R-:W-:Y:S01]  /*4fd0*/  @!PT LDS RZ, [RZ] ;  /* 0x00000000fffff984 */ /* 0x000fe20000000800 */
[----:B------:R-:W-:Y:S01]  /*4fe0*/  @!PT LDS RZ, [RZ] ;  /* 0x00000000fffff984 */ /* 0x000fe20000000800 */
[----:B------:R2:W-:Y:S06]  /*4ff0*/  MEMBAR.ALL.CTA ;  /* 0x0000000000007992 */ /* 0x0005ec0000008000 */
[----:B--2---:R-:W2:Y:S01]  /*5000*/  FENCE.VIEW.ASYNC.S ;  /* 0x00000000000073c6 */ /* 0x004ea20000000000 */
[----:B------:R-:W1:Y:S08]  /*5010*/  @!P1 LDC R12, c[0x0][0xb20] ;  /* 0x0002c800ff0c9b82 */ /* 0x000e700000000800 */
[----:B------:R-:W1:Y:S01]  /*5020*/  @!P1 LDC R7, c[0x0][0xb0c] ;  /* 0x0002c300ff079b82 */ /* 0x000e620000000800 */
[----:B--2---:R2:W-:Y:S01]  /*5030*/  SYNCS.ARRIVE.TRANS64.RED.A1T0 RZ, [R0+URZ], RZ ;  /* 0x000000ff00ff79a7 */ /* 0x0045e200081004ff */
[----:B---3--:R-:W-:Y:S04]  /*5040*/  LOP3.LUT P4, RZ, R18, 0x1, RZ, 0xc0, !PT ;  /* 0x0000000112ff7812 */ /* 0x008fe8000788c0ff */
[----:B------:R-:W-:Y:S09]  /*5050*/  P2R R78, PR, RZ, 0x10 ;  /* 0x00000010ff4e7803 */ /* 0x000ff20000000000 */
[----:B------:R-:W-:Y:S02]  /*5060*/  @P4 MOV R30, R16 ;  /* 0x00000010001e4202 */ /* 0x000fe40000000f00 */
[----:B------:R-:W-:Y:S01]  /*5070*/  @P4 LOP3.LUT R29, R17, 0xffff, RZ, 0xc0, !PT ;  /* 0x0000ffff111d4812 */ /* 0x000fe200078ec0ff */
[----:B--2-4-:R-:W-:Y:S06]  /*5080*/  @!P0 BRA `(.L_x_87) ;  /* 0x0000000000a48947 */ /* 0x014fec0003800000 */
[----:B------:R-:W-:Y:S01]  /*5090*/  IMAD.HI.U32 R0, R66, R25, RZ ;  /* 0x0000001942007227 */ /* 0x000fe200078e00ff */
[----:B------:R-:W-:Y:S02]  /*50a0*/  ISETP.NE.AND P0, PT, R24, 0x1, PT ;  /* 0x000000011800780c */ /* 0x000fe40003f05270 */
[----:B------:R-:W-:Y:S01]  /*50b0*/  ISETP.NE.AND P2, PT, R26, 0x1, PT ;  /* 0x000000011a00780c */ /* 0x000fe20003f45270 */
[----:B------:R-:W-:Y:S01]  /*50c0*/  IMAD.HI.U32 R4, R67, R60, RZ ;  /* 0x0000003c43047227 */ /* 0x000fe200078e00ff */
[----:B------:R-:W-:Y:S02]  /*50d0*/  SHF.R.U32.HI R0, RZ, R65, R0 ;  /* 0x00000041ff007219 */ /* 0x000fe40000011600 */
[----:B------:R-:W-:Y:S01]  /*50e0*/  ISETP.NE.AND P3, PT, R28, 0x1, PT ;  /* 0x000000011c00780c */ /* 0x000fe20003f65270 */
[----:B------:R-:W-:Y:S01]  /*50f0*/  IMAD.HI.U32 R6, R29, R25, RZ ;  /* 0x000000191d067227 */ /* 0x000fe200078e00ff */
[-C--:B------:R-:W-:Y:S02]  /*5100*/  SHF.R.U32.HI R4, RZ, R61.reuse, R4 ;  /* 0x0000003dff047219 */ /* 0x080fe40000011604 */
[----:B------:R-:W-:Y:S01]  /*5110*/  SEL R0, R66, R0, !P0 ;  /* 0x0000000042007207 */ /* 0x000fe20004000000 */
[----:B------:R-:W-:Y:S01]  /*5120*/  IMAD.HI.U32 R5, R30, R60, RZ ;  /* 0x0000003c1e057227 */ /* 0x000fe200078e00ff */
[----:B------:R-:W-:Y:S03]  /*5130*/  SEL R4, R67, R4, !P3 ;  /* 0x0000000443047207 */ /* 0x000fe60005800000 */
[-C--:B------:R-:W-:Y:S01]  /*5140*/  IMAD.HI.U32 R3, R0, R22.reuse, RZ ;  /* 0x0000001600037227 */ /* 0x080fe200078e00ff */
[----:B------:R-:W-:Y:S03]  /*5150*/  SHF.R.U32.HI R5, RZ, R61, R5 ;  /* 0x0000003dff057219 */ /* 0x000fe60000011605 */
[----:B------:R-:W-:Y:S01]  /*5160*/  IMAD.HI.U32 R2, R4, R22, RZ ;  /* 0x0000001604027227 */ /* 0x000fe200078e00ff */
[----:B------:R-:W-:Y:S02]  /*5170*/  @P2 SHF.R.U32.HI R0, RZ, R23, R3 ;  /* 0x00000017ff002219 */ /* 0x000fe40000011603 */
[----:B------:R-:W-:Y:S02]  /*5180*/  SHF.R.U32.HI R3, RZ, R65, R6 ;  /* 0x00000041ff037219 */ /* 0x000fe40000011606 */
[----:B------:R-:W-:Y:S01]  /*5190*/  @P2 SHF.R.U32.HI R4, RZ, R23, R2 ;  /* 0x00000017ff042219 */ /* 0x000fe20000011602 */
[----:B------:R-:W-:Y:S01]  /*51a0*/  IMAD R0, R26, R0, RZ ;  /* 0x000000001a007224 */ /* 0x000fe200078e02ff */
[----:B------:R-:W-:Y:S02]  /*51b0*/  SEL R3, R29, R3, !P0 ;  /* 0x000000031d037207 */ /* 0x000fe40004000000 */
[----:B------:R-:W-:Y:S01]  /*51c0*/  SEL R2, R30, R5, !P3 ;  /* 0x000000051e027207 */ /* 0x000fe20005800000 */
[----:B------:R-:W-:Y:S01]  /*51d0*/  IMAD R5, R26, R4, RZ ;  /* 0x000000041a057224 */ /* 0x000fe200078e02ff */
[C---:B------:R-:W-:Y:S01]  /*51e0*/  ISETP.GE.AND P0, PT, R3.reuse, R0, PT ;  /* 0x000000000300720c */ /* 0x040fe20003f06270 */
[C---:B------:R-:W-:Y:S03]  /*51f0*/  IMAD.HI.U32 R0, R3.reuse, R22, RZ ;  /* 0x0000001603007227 */ /* 0x040fe600078e00ff */
[C---:B------:R-:W-:Y:S02]  /*5200*/  ISETP.GE.OR P0, PT, R2.reuse, R5, P0 ;  /* 0x000000050200720c */ /* 0x040fe40000706670 */
[----:B------:R-:W-:Y:S04]  /*5210*/  SHF.R.U32.HI R0, RZ, R23, R0 ;  /* 0x00000017ff007219 */ /* 0x000fe80000011600 */
[C---:B------:R-:W-:Y:S05]  /*5220*/  SEL R6, R3.reuse, R0, !P2 ;  /* 0x0000000003067207 */ /* 0x040fea0005000000 */
        /* <DEDUP_REMOVED lines=14> */
[----:B------:R-:W-:Y:S07]  /*5310*/  IMAD R29, R3, R24, R29 ;  /* 0x00000018031d7224 */ /* 0x000fee00078e021d */
.L_x_87:
[----:B-1----:R-:W-:Y:S01]  /*5320*/  @!P1 ISETP.NE.AND P0, PT, R8, 0x1, PT ;  /* 0x000000010800980c */ /* 0x002fe20003f05270 */
[----:B------:R-:W-:Y:S01]  /*5330*/  @!P1 IMAD.HI.U32 R2, R29, R9, RZ ;  /* 0x000000091d029227 */ /* 0x000fe200078e00ff */
[----:B------:R-:W-:Y:S01]  /*5340*/  R2UR UR42, R15 ;  /* 0x000000000f2a72ca */ /* 0x000fe200000e0000 */
[----:B------:R-:W-:Y:S01]  /*5350*/  BSSY.RECONVERGENT B6, `(.L_x_88) ;  /* 0x0000031000067945 */ /* 0x000fe20003800200 */
[----:B------:R-:W-:Y:S01]  /*5360*/  R2UR UR41, R14 ;  /* 0x000000000e2972ca */ /* 0x000fe200000e0000 */
[----:B------:R-:W-:Y:S01]  /*5370*/  @!P1 IMAD.HI.U32 R0, R30, R10, RZ ;  /* 0x0000000a1e009227 */ /* 0x000fe200078e00ff */
[----:B------:R-:W-:Y:S02]  /*5380*/  @!P1 SHF.R.U32.HI R2, RZ, R12, R2 ;  /* 0x0000000cff029219 */ /* 0x000fe40000011602 */
[----:B------:R-:W-:Y:S01]  /*5390*/  @!P1 ISETP.NE.AND P2, PT, R7, 0x1, PT ;  /* 0x000000010700980c */ /* 0x000fe20003f45270 */
[----:B------:R-:W-:Y:S01]  /*53a0*/  VIADD R80, R80, 0x1 ;  /* 0x0000000150507836 */ /* 0x000fe20000000000 */
[----:B------:R-:W-:Y:S02]  /*53b0*/  @!P1 SEL R2, R29, R2, !P0 ;  /* 0x000000021d029207 */ /* 0x000fe40004000000 */
[----:B------:R-:W-:Y:S02]  /*53c0*/  @!P1 SHF.R.U32.HI R0, RZ, R11, R0 ;  /* 0x0000000bff009219 */ /* 0x000fe40000011600 */
[----:B------:R-:W-:Y:S01]  /*53d0*/  LOP3.LUT P0, RZ, R70, 0x3f0, RZ, 0xc0, !PT ;  /* 0x000003f046ff7812 */ /* 0x000fe2000780c0ff */
[----:B------:R-:W-:Y:S01]  /*53e0*/  USHF.L.U32 UR42, UR42, 0x6, URZ ;  /* 0x000000062a2a7899 */ /* 0x000fe200080006ff */
[----:B------:R-:W-:Y:S01]  /*53f0*/  @!P1 SEL R3, R30, R0, !P2 ;  /* 0x000000001e039207 */ /* 0x000fe20005000000 */
[----:B------:R-:W-:Y:S01]  /*5400*/  USHF.L.U32 UR41, UR41, 0x7, URZ ;  /* 0x0000000729297899 */ /* 0x000fe200080006ff */
[----:B------:R-:W-:Y:S03]  /*5410*/  @P4 SHF.R.U32.HI R71, RZ, 0x10, R17 ;  /* 0x00000010ff474819 */ /* 0x000fe60000011611 */
[----:B------:R-:W-:Y:S02]  /*5420*/  @!P1 IMAD.IADD R0, R2, 0x1, -R3 ;  /* 0x0000000102009824 */ /* 0x000fe400078e0a03 */
[----:B------:R-:W-:Y:S02]  /*5430*/  @!P1 IMAD.IADD R2, R3, 0x1, -R2 ;  /* 0x0000000103029824 */ /* 0x000fe400078e0a02 */
[----:B------:R-:W-:Y:S02]  /*5440*/  @!P1 IMAD R30, R0, R7, R30 ;  /* 0x00000007001e9224 */ /* 0x000fe400078e021e */
[----:B------:R-:W-:Y:S01]  /*5450*/  @!P1 IMAD R29, R2, R8, R29 ;  /* 0x00000008021d9224 */ /* 0x000fe200078e021d */
[----:B------:R-:W-:Y:S06]  /*5460*/  @!P0 BRA `(.L_x_89) ;  /* 0x00000000007c8947 */ /* 0x000fec0003800000 */
[----:B------:R-:W1:Y:S01]  /*5470*/  LDCU.64 UR8, c[0x4][0x80] ;  /* 0x01001000ff0877ac */ /* 0x000e620008000a00 */
[----:B------:R-:W-:Y:S01]  /*5480*/  MOV R2, 0x0 ;  /* 0x0000000000027802 */ /* 0x000fe20000000f00 */
[----:B------:R-:W-:Y:S02]  /*5490*/  HFMA2 R12, -RZ, RZ, 0, 5.9604644775390625e-08 ;  /* 0x00000001ff0c7431 */ /* 0x000fe400000001ff */
[----:B------:R-:W-:Y:S01]  /*54a0*/  IMAD.MOV.U32 R8, RZ, RZ, 0x70 ;  /* 0x00000070ff087424 */ /* 0x000fe200078e00ff */
[----:B------:R2:W3:Y:S01]  /*54b0*/  LDC.64 R14, c[0x4][R2] ;  /* 0x01000000020e7b82 */ /* 0x0004e20000000a00 */
[----:B------:R-:W4:Y:S01]  /*54c0*/  LDCU.64 UR6, c[0x4][0x88] ;  /* 0x01001100ff0677ac */ /* 0x000f220008000a00 */
[----:B------:R-:W-:Y:S01]  /*54d0*/  IMAD.MOV.U32 R13, RZ, RZ, RZ ;  /* 0x000000ffff0d7224 */ /* 0x000fe200078e00ff */
[----:B------:R-:W2:Y:S01]  /*54e0*/  LDCU.64 UR4, c[0x4][0x8] ;  /* 0x01000100ff0477ac */ /* 0x000ea20008000a00 */
[----:B-1----:R-:W-:Y:S01]  /*54f0*/  MOV R5, UR9 ;  /* 0x0000000900057c02 */ /* 0x002fe20008000f00 */
[----:B------:R-:W-:Y:S01]  /*5500*/  IMAD.U32 R4, RZ, RZ, UR8 ;  /* 0x00000008ff047e24 */ /* 0x000fe2000f8e00ff */
[----:B----4-:R-:W-:Y:S01]  /*5510*/  MOV R7, UR7 ;  /* 0x0000000700077c02 */ /* 0x010fe20008000f00 */
[----:B------:R-:W-:Y:S01]  /*5520*/  IMAD.U32 R6, RZ, RZ, UR6 ;  /* 0x00000006ff067e24 */ /* 0x000fe2000f8e00ff */
[----:B--2---:R-:W-:Y:S01]  /*5530*/  MOV R11, UR5 ;  /* 0x00000005000b7c02 */ /* 0x004fe20008000f00 */
[----:B------:R-:W-:Y:S02]  /*5540*/  IMAD.U32 R10, RZ, RZ, UR4 ;  /* 0x00000004ff0a7e24 */ /* 0x000fe4000f8e00ff */
[----:B------:R-:W-:Y:S07]  /*5550*/  LEPC R20, `(.L_x_90) ;  /* 0x000000001014794e */ /* 0x000fee0000000000 */
[----:B---3-5:R-:W-:Y:S05]  /*5560*/  CALL.ABS.NOINC R14 ;  /* 0x000000000e007343 */ /* 0x028fea0003c00000 */
.L_x_90:
[----:B------:R-:W1:Y:S01]  /*5570*/  LDCU.64 UR8, c[0x4][0x80] ;  /* 0x01001000ff0877ac */ /* 0x000e620008000a00 */
[----:B------:R-:W2:Y:S01]  /*5580*/  LDC.64 R2, c[0x4][R2] ;  /* 0x0100000002027b82 */ /* 0x000ea20000000a00 */
[----:B------:R-:W-:Y:S02]  /*5590*/  HFMA2 R12, -RZ, RZ, 0, 5.9604644775390625e-08 ;  /* 0x00000001ff0c7431 */ /* 0x000fe400000001ff */
[----:B------:R-:W-:Y:S02]  /*55a0*/  IMAD.MOV.U32 R8, RZ, RZ, 0x70 ;  /* 0x00000070ff087424 */ /* 0x000fe400078e00ff */
[----:B------:R-:W-:Y:S01]  /*55b0*/  IMAD.MOV.U32 R13, RZ, RZ, RZ ;  /* 0x000000ffff0d7224 */ /* 0x000fe200078e00ff */
[----:B------:R-:W3:Y:S01]  /*55c0*/  LDCU.64 UR6, c[0x4][0x88] ;  /* 0x01001100ff0677ac */ /* 0x000ee20008000a00 */
[----:B------:R-:W4:Y:S01]  /*55d0*/  LDCU.64 UR4, c[0x4][0x8] ;  /* 0x01000100ff0477ac */ /* 0x000f220008000a00 */
[----:B-1----:R-:W-:Y:S02]  /*55e0*/  MOV R4, UR8 ;  /* 0x0000000800047c02 */ /* 0x002fe40008000f00 */
[----:B------:R-:W-:Y:S02]  /*55f0*/  MOV R5, UR9 ;  /* 0x0000000900057c02 */ /* 0x000fe40008000f00 */
[----:B---3--:R-:W-:Y:S01]  /*5600*/  MOV R7, UR7 ;  /* 0x0000000700077c02 */ /* 0x008fe20008000f00 */
[----:B------:R-:W-:Y:S01]  /*5610*/  IMAD.U32 R6, RZ, RZ, UR6 ;  /* 0x00000006ff067e24 */ /* 0x000fe2000f8e00ff */
[----:B----4-:R-:W-:Y:S01]  /*5620*/  MOV R11, UR5 ;  /* 0x00000005000b7c02 */ /* 0x010fe20008000f00 */
[----:B------:R-:W-:Y:S02]  /*5630*/  IMAD.U32 R10, RZ, RZ, UR4 ;  /* 0x00000004ff0a7e24 */ /* 0x000fe4000f8e00ff */
[----:B------:R-:W-:Y:S07]  /*5640*/  LEPC R20, `(.L_x_89) ;  /* 0x000000001014794e */ /* 0x000fee0000000000 */
[----:B--2---:R-:W-:Y:S05]  /*5650*/  CALL.ABS.NOINC R2 ;  /* 0x0000000002007343 */ /* 0x004fea0003c00000 */
.L_x_89:
[----:B------:R-:W-:Y:S05]  /*5660*/  BSYNC.RECONVERGENT B6 ;  /* 0x0000000000067941 */ /* 0x000fea0003800200 */
.L_x_88:
[----:B------:R-:W-:Y:S01]  /*5670*/  ISETP.NE.U32.AND P4, PT, R58, RZ, PT ;  /* 0x000000ff3a00720c */ /* 0x000fe20003f85070 */
[----:B------:R-:W-:Y:S01]  /*5680*/  UISETP.NE.AND UP2, UPT, UR50, URZ, UPT ;  /* 0x000000ff3200728c */ /* 0x000fe2000bf45270 */
[----:B------:R-:W-:Y:S01]  /*5690*/  ISETP.NE.U32.AND P2, PT, RZ, UR38, PT ;  /* 0x00000026ff007c0c */ /* 0x000fe2000bf45070 */
[----:B------:R-:W-:Y:S01]  /*56a0*/  UISETP.NE.U32.AND UP1, UPT, UR44, URZ, UPT ;  /* 0x000000ff2c00728c */ /* 0x000fe2000bf25070 */
[----:B------:R-:W-:Y:S01]  /*56b0*/  ISETP.NE.AND.EX P4, PT, R59, RZ, PT, P4 ;  /* 0x000000ff3b00720c */ /* 0x000fe20003f85340 */
[----:B------:R-:W-:Y:S01]  /*56c0*/  UPLOP3.LUT UP0, UPT, UPT, UPT, UPT, 0x40, 0x4 ;  /* 0x000000000004789c */ /* 0x000fe20003f0e870 */
[----:B------:R-:W-:Y:S01]  /*56d0*/  ISETP.NE.AND.EX P2, PT, RZ, UR39, PT, P2 ;  /* 0x00000027ff007c0c */ /* 0x000fe2000bf45320 */
[----:B------:R-:W-:Y:S01]  /*56e0*/  UISETP.NE.AND.EX UP1, UPT, UR45, URZ, UPT, UP1 ;  /* 0x000000ff2d00728c */ /* 0x000fe2000bf25310 */
[----:B------:R-:W-:Y:S04]  /*56f0*/  PLOP3.LUT P1, PT, PT, PT, UP2, 0x80, 0x8 ;  /* 0x000000000008781c */ /* 0x000fe80003f2f028 */
[----:B------:R-:W-:Y:S06]  /*5700*/  @UP2 UPLOP3.LUT UP0, UPT, UPT, UPT, UP1, 0x80, 0x8 ;  /* 0x000000000008289c */ /* 0x000fec0003f0f010 */
[----:B------:R-:W-:Y:S01]  /*5710*/  PLOP3.LUT P0, PT, PT, PT, UP0, 0x80, 0x8 ;  /* 0x000000000008781c */ /* 0x000fe20003f0f008 */
[----:B------:R-:W-:Y:S01]  /*5720*/  @!UPT UIADD3 URZ, UPT, UPT, URZ, URZ, URZ ;  /* 0x000000fffffff290 */ /* 0x000fe2000fffe0ff */
[----:B------:R-:W-:Y:S11]  /*5730*/  BRA.U !UP1, `(.L_x_91) ;  /* 0x0000000109387547 */ /* 0x000ff6000b800000 */
[----:B------:R-:W-:Y:S01]  /*5740*/  UISETP.NE.U32.AND UP0, UPT, UR38, URZ, UPT ;  /* 0x000000ff2600728c */ /* 0x000fe2000bf05070 */
[----:B------:R-:W-:Y:S02]  /*5750*/  HFMA2 R0, -RZ, RZ, 0, 5.9604644775390625e-08 ;  /* 0x00000001ff007431 */ /* 0x000fe400000001ff */
[----:B------:R-:W-:Y:S01]  /*5760*/  IMAD.MOV.U32 R64, RZ, RZ, 0x1 ;  /* 0x00000001ff407424 */ /* 0x000fe200078e00ff */
[----:B------:R-:W-:Y:S06]  /*5770*/  UISETP.NE.AND.EX UP0, UPT, UR39, URZ, UPT, UP0 ;  /* 0x000000ff2700728c */ /* 0x000fec000bf05300 */
[----:B------:R-:W-:Y:S05]  /*5780*/  PLOP3.LUT P3, PT, PT, PT, UP0, 0x80, 0x8 ;  /* 0x000000000008781c */ /* 0x000fea0003f6f008 */
[----:B------:R-:W1:Y:S01]  /*5790*/  @UP0 LDCU.64 UR6, c[0x0][0x888] ;  /* 0x00011100ff0607ac */ /* 0x000e620008000a00 */
[----:B------:R-:W-:Y:S07]  /*57a0*/  @UP0 UIMAD UR4, UR36, UR44, URZ ;  /* 0x0000002c240402a4 */ /* 0x000fee000f8e02ff */
[----:B------:R-:W-:Y:S01]  /*57b0*/  @!P3 PRMT R64, R0, 0x7610, R64 ;  /* 0x000076100040b816 */ /* 0x000fe20000000040 */
[----:B-1----:R-:W-:Y:S03]  /*57c0*/  @UP0 UIMAD.WIDE UR6, UR4, 0x4, UR6 ;  /* 0x00000004040608a5 */ /* 0x002fe6000f8e0206 */
[----:B------:R-:W1:Y:S03]  /*57d0*/  @!UP0 LDCU UR4, c[0x0][0x880] ;  /* 0x00011000ff0487ac */ /* 0x000e660008000800 */
[----:B------:R-:W-:Y:S01]  /*57e0*/  IMAD.U32 R2, RZ, RZ, UR6 ;  /* 0x00000006ff027e24 */ /* 0x000fe2000f8e00ff */
[----:B------:R-:W-:Y:S05]  /*57f0*/  MOV R3, UR7 ;  /* 0x0000000700037c02 */ /* 0x000fea0008000f00 */
[----:B-----5:R2:W5:Y:S02]  /*5800*/  @P3 LDG.E R35, desc[UR46][R2.64] ;  /* 0x0000002e02233981 */ /* 0x020564000c1e1900 */
[----:B-12---:R-:W-:Y:S02]  /*5810*/  @!P3 IMAD.U32 R35, RZ, RZ, UR4 ;  /* 0x00000004ff23be24 */ /* 0x006fe4000f8e00ff */
.L_x_91:
[----:B------:R-:W-:Y:S05]  /*5820*/  @!P4 BRA `(.L_x_92) ;  /* 0x000000000020c947 */ /* 0x000fea0003800000 */
[----:B------:R-:W-:Y:S04]  /*5830*/  ISETP.NE.U32.AND P3, PT, R56, RZ, PT ;  /* 0x000000ff3800720c */ /* 0x000fe80003f65070 */
[----:B------:R-:W-:Y:S11]  /*5840*/  ISETP.NE.AND.EX P3, PT, R57, RZ, PT, P3 ;  /* 0x000000ff3900720c */ /* 0x000ff60003f65330 */
[----:B------:R-:W-:Y:S02]  /*5850*/  @!UPT UIADD3 URZ, UPT, UPT, URZ, URZ, URZ ;  /* 0x000000fffffff290 */ /* 0x000fe4000fffe0ff */
[----:B------:R-:W1:Y:S01]  /*5860*/  @P3 LDC.64 R2, c[0x0][0x8a8] ;  /* 0x00022a00ff023b82 */ /* 0x000e620000000a00 */
[----:B------:R-:W-:Y:S04]  /*5870*/  @P3 IMAD R0, R58, UR36, RZ ;  /* 0x000000243a003c24 */ /* 0x000fe8000f8e02ff */
[----:B-1----:R-:W-:Y:S05]  /*5880*/  @P3 IMAD.WIDE R2, R0, 0x4, R2 ;  /* 0x0000000400023825 */ /* 0x002fea00078e0202 */
[----:B-----5:R1:W5:Y:S02]  /*5890*/  @P3 LDG.E R33, desc[UR46][R2.64] ;  /* 0x0000002e02213981 */ /* 0x020364000c1e1900 */
[----:B-1----:R-:W2:Y:S02]  /*58a0*/  @!P3 LDC R33, c[0x0][0x8a0] ;  /* 0x00022800ff21bb82 */ /* 0x002ea40000000800 */
.L_x_92:
[----:B-----5:R-:W-:Y:S01]  /*58b0*/  FSETP.NEU.AND P3, PT, R35, RZ, PT ;  /* 0x000000ff2300720b */ /* 0x020fe20003f6d000 */
[----:B------:R-:W-:Y:S01]  /*58c0*/  IMAD.SHL.U32 R88, R68, 0x4, RZ ;  /* 0x0000000444587824 */ /* 0x000fe200078e00ff */
[----:B------:R-:W-:Y:S01]  /*58d0*/  SEL R4, RZ, 0xffffffff, P2 ;  /* 0xffffffffff047807 */ /* 0x000fe20001000000 */
[----:B------:R-:W-:Y:S01]  /*58e0*/  BSSY B1, `(.L_x_93) ;  /* 0x0000043000017945 */ /* 0x000fe20003800000 */
[----:B------:R-:W-:Y:S01]  /*58f0*/  @P1 LOP3.LUT P2, RZ, R64, 0xff, RZ, 0xc0, !PT ;  /* 0x000000ff40ff1812 */ /* 0x000fe2000784c0ff */
[----:B------:R-:W-:Y:S01]  /*5900*/  VIADD R83, R88, UR48 ;  /* 0x0000003058537c36 */ /* 0x000fe20008000000 */
[----:B------:R-:W-:Y:S01]  /*5910*/  @P1 SEL R0, RZ, 0xffffffff, P3 ;  /* 0xffffffffff001807 */ /* 0x000fe20001800000 */
[----:B------:R-:W-:Y:S01]  /*5920*/  IMAD.MOV.U32 R89, RZ, RZ, 0x1 ;  /* 0x00000001ff597424 */ /* 0x000fe200078e00ff */
[----:B------:R-:W-:Y:S01]  /*5930*/  LOP3.LUT R74, R74, 0x1, RZ, 0x3c, !PT ;  /* 0x000000014a4a7812 */ /* 0x000fe200078e3cff */
[----:B------:R-:W-:Y:S01]  /*5940*/  IMAD.MOV.U32 R87, RZ, RZ, RZ ;  /* 0x000000ffff577224 */ /* 0x000fe200078e00ff */
[----:B------:R-:W-:Y:S02]  /*5950*/  @P0 SEL R0, R4, R0, !P2 ;  /* 0x0000000004000207 */ /* 0x000fe40005000000 */
[----:B------:R-:W-:Y:S02]  /*5960*/  CS2R R46, SRZ ;  /* 0x00000000002e7805 */ /* 0x000fe4000001ff00 */
[----:B------:R-:W-:Y:S02]  /*5970*/  LEA R84, R31, UR48, 0x3 ;  /* 0x000000301f547c11 */ /* 0x000fe4000f8e18ff */
[----:B------:R-:W-:Y:S02]  /*5980*/  CS2R R44, SRZ ;  /* 0x00000000002c7805 */ /* 0x000fe4000001ff00 */
[----:B------:R-:W-:Y:S02]  /*5990*/  @P1 LOP3.LUT R0, R0, 0x1, RZ, 0xc0, !PT ;  /* 0x0000000100001812 */ /* 0x000fe400078ec0ff */
[----:B------:R-:W-:Y:S02]  /*59a0*/  CS2R R42, SRZ ;  /* 0x00000000002a7805 */ /* 0x000fe4000001ff00 */
[----:B------:R-:W-:Y:S02]  /*59b0*/  SHF.L.U32 R2, R73, 0x1f, RZ ;  /* 0x0000001f49027819 */ /* 0x000fe400000006ff */
[----:B------:R-:W-:Y:S02]  /*59c0*/  CS2R R40, SRZ ;  /* 0x0000000000287805 */ /* 0x000fe4000001ff00 */
[----:B------:R-:W-:Y:S02]  /*59d0*/  ISETP.NE.U32.OR P6, PT, R0, 0x1, !P1 ;  /* 0x000000010000780c */ /* 0x000fe40004fc5470 */
[----:B------:R-:W-:Y:S02]  /*59e0*/  CS2R R50, SRZ ;  /* 0x0000000000327805 */ /* 0x000fe4000001ff00 */
[----:B------:R-:W-:Y:S02]  /*59f0*/  PLOP3.LUT P2, PT, PT, PT, UP1, 0x80, 0x8 ;  /* 0x000000000008781c */ /* 0x000fe40003f4f018 */
[----:B------:R-:W-:Y:S02]  /*5a00*/  CS2R R48, SRZ ;  /* 0x0000000000307805 */ /* 0x000fe4000001ff00 */
[----:B------:R-:W-:Y:S02]  /*5a10*/  LEA.HI R34, R31, R31, RZ, 0x1 ;  /* 0x0000001f1f227211 */ /* 0x000fe400078f08ff */
[----:B------:R-:W-:Y:S02]  /*5a20*/  CS2R R54, SRZ ;  /* 0x0000000000367805 */ /* 0x000fe4000001ff00 */
[----:B------:R-:W-:Y:S02]  /*5a30*/  LOP3.LUT P4, R79, R64, 0xff, RZ, 0xc0, !PT ;  /* 0x000000ff404f7812 */ /* 0x000fe4000788c0ff */
[----:B------:R-:W-:Y:S02]  /*5a40*/  CS2R R52, SRZ ;  /* 0x0000000000347805 */ /* 0x000fe4000001ff00 */
[----:B------:R-:W-:Y:S01]  /*5a50*/  SEL R3, RZ, 0xffffffff, P3 ;  /* 0xffffffffff037807 */ /* 0x000fe20001800000 */
[----:B------:R-:W-:Y:S01]  /*5a60*/  VIADD R85, R83, 0x400 ;  /* 0x0000040053557836 */ /* 0x000fe20000000000 */
[----:B------:R-:W-:Y:S01]  /*5a70*/  P2R R81, PR, RZ, 0x40 ;  /* 0x00000040ff517803 */ /* 0x000fe20000000000 */
[----:B------:R-:W-:Y:S01]  /*5a80*/  IMAD.IADD R82, R75, 0x1, R83 ;  /* 0x000000014b527824 */ /* 0x000fe200078e0253 */
[----:B------:R-:W-:Y:S02]  /*5a90*/  @P6 SHF.L.U32 R0, R74, 0x1f, RZ ;  /* 0x0000001f4a006819 */ /* 0x000fe400000006ff */
[----:B------:R-:W-:Y:S02]  /*5aa0*/  @P2 SEL R3, R4, R3, !P4 ;  /* 0x0000000304032207 */ /* 0x000fe40006000000 */
[----:B------:R1:W3:Y:S02]  /*5ab0*/  @P6 SYNCS.PHASECHK.TRANS64.TRYWAIT P1, [UR48+0x70], R0 ;  /* 0x00007000ff0065a7 */ /* 0x0002e40008021130 */
[----:B------:R-:W-:Y:S04]  /*5ac0*/  LOP3.LUT R3, R3, 0x1, RZ, 0xc0, !PT ;  /* 0x0000000103037812 */ /* 0x000fe800078ec0ff */
[----:B------:R-:W-:Y:S04]  /*5ad0*/  ISETP.NE.U32.AND P5, PT, R3, 0x1, PT ;  /* 0x000000010300780c */ /* 0x000fe80003fa5070 */
[----:B------:R-:W-:Y:S01]  /*5ae0*/  P2R R90, PR, RZ, 0x20 ;  /* 0x00000020ff5a7803 */ /* 0x000fe20000000000 */
[----:B------:R4:W2:Y:S01]  /*5af0*/  SYNCS.PHASECHK.TRANS64.TRYWAIT P0, [R84+URZ+0xe0], R2 ;  /* 0x0000e002540075a7 */ /* 0x0008a200080011ff */
[C---:B-1----:R-:W-:Y:S01]  /*5b00*/  IMAD.SHL.U32 R0, R34.reuse, 0x40, RZ ;  /* 0x0000004022007824 */ /* 0x042fe200078e00ff */
[----:B------:R-:W-:Y:S04]  /*5b10*/  LOP3.LUT R34, R34, 0xffe, RZ, 0xc0, !PT ;  /* 0x00000ffe22227812 */ /* 0x000fe800078ec0ff */
[----:B------:R-:W-:Y:S01]  /*5b20*/  LOP3.LUT R0, R0, 0xffffff80, RZ, 0xc0, !PT ;  /* 0xffffff8000007812 */ /* 0x000fe200078ec0ff */
[----:B------:R-:W-:Y:S04]  /*5b30*/  IMAD.IADD R34, R31, 0x1, -R34 ;  /* 0x000000011f227824 */ /* 0x000fe800078e0a22 */
[----:B------:R-:W-:Y:S04]  /*5b40*/  IMAD.IADD R0, R32, 0x1, R0 ;  /* 0x0000000120007824 */ /* 0x000fe800078e0200 */
[----:B------:R-:W-:Y:S01]  /*5b50*/  IMAD R34, R34, 0x100000, R0 ;  /* 0x0010000022227824 */ /* 0x000fe200078e0200 */
[----:B---3--:R-:W-:Y:S01]  /*5b60*/  @P6 SEL R89, RZ, 0x1, !P1 ;  /* 0x00000001ff596807 */ /* 0x008fe20004800000 */
[----:B----4-:R-:W-:Y:S06]  /*5b70*/  @!P6 BRA `(.L_x_94) ;  /* 0x000000000064e947 */ /* 0x010fec0003800000 */
[----:B------:R-:W-:Y:S01]  /*5b80*/  @P5 IMAD R5, R76, 0x4, R85 ;  /* 0x000000044c055824 */ /* 0x000fe200078e0255 */
[----:B------:R-:W-:Y:S01]  /*5b90*/  ISETP.NE.AND P1, PT, R89, RZ, PT ;  /* 0x000000ff5900720c */ /* 0x000fe20003f25270 */
[----:B------:R-:W-:Y:S01]  /*5ba0*/  IMAD.MOV.U32 R46, RZ, RZ, RZ ;  /* 0x000000ffff2e7224 */ /* 0x000fe200078e00ff */
[----:B------:R-:W-:Y:S01]  /*5bb0*/  BSSY B0, `(.L_x_95) ;  /* 0x000000d000007945 */ /* 0x000fe20003800000 */
[----:B------:R-:W-:Y:S01]  /*5bc0*/  @P5 IMAD.IADD R4, R75, 0x1, R5 ;  /* 0x000000014b045824 */ /* 0x000fe200078e0205 */
[----:B------:R-:W-:Y:S02]  /*5bd0*/  CS2R R42, SRZ ;  /* 0x00000000002a7805 */ /* 0x000fe4000001ff00 */
[----:B------:R-:W-:Y:S02]  /*5be0*/  CS2R R40, SRZ ;  /* 0x0000000000287805 */ /* 0x000fe4000001ff00 */
[----:B------:R-:W-:Y:S02]  /*5bf0*/  CS2R R44, SRZ ;  /* 0x00000000002c7805 */ /* 0x000fe4000001ff00 */
[----:B------:R-:W-:Y:S02]  /*5c00*/  CS2R R54, SRZ ;  /* 0x0000000000367805 */ /* 0x000fe4000001ff00 */
[----:B------:R-:W-:Y:S02]  /*5c10*/  CS2R R52, SRZ ;  /* 0x0000000000347805 */ /* 0x000fe4000001ff00 */
[----:B------:R-:W-:Y:S02]  /*5c20*/  CS2R R50, SRZ ;  /* 0x0000000000327805 */ /* 0x000fe4000001ff00 */
[----:B------:R-:W-:Y:S01]  /*5c30*/  CS2R R48, SRZ ;  /* 0x0000000000307805 */ /* 0x000fe2000001ff00 */
[----:B------:R-:W-:Y:S06]  /*5c40*/  @P1 BRA `(.L_x_96) ;  /* 0x00000000000c1947 */ /* 0x000fec0003800000 */
[----:B------:R-:W-:Y:S04]  /*5c50*/  SHF.L.U32 R3, R74, 0x1f, RZ ;  /* 0x0000001f4a037819 */ /* 0x000fe800000006ff */
[----:B------:R-:W1:Y:S02]  /*5c60*/  SYNCS.PHASECHK.TRANS64.TRYWAIT P1, [UR48+0x70], R3 ;  /* 0x00007003ff0075a7 */ /* 0x000e640008021130 */
[----:B-1----:R-:W-:Y:S05]  /*5c70*/  @!P1 BRA `(.L_x_97) ;  /* 0x0000003000c89947 */ /* 0x002fea0003800000 */
.L_x_96:
[----:B------:R-:W-:Y:S05]  /*5c80*/  BSYNC B0 ;  /* 0x0000000000007941 */ /* 0x000fea0003800000 */
.L_x_95:
[----:B------:R-:W-:Y:S01]  /*5c90*/  ISETP.NE.AND P1, PT, R90, RZ, PT ;  /* 0x000000ff5a00720c */ /* 0x000fe20003f25270 */
[----:B------:R-:W-:Y:S11]  /*5ca0*/  HFMA2 R87, -RZ, RZ, 0, 5.9604644775390625e-08 ;  /* 0x00000001ff577431 */ /* 0x000ff600000001ff */
[----:B------:R-:W-:Y:S01]  /*5cb0*/  @!UPT UIADD3 URZ, UPT, UPT, URZ, URZ, URZ ;  /* 0x000000fffffff290 */ /* 0x000fe2000fffe0ff */
[----:B------:R-:W-:Y:S05]  /*5cc0*/  @P1 WARPSYNC.ALL ;  /* 0x0000000000001948 */ /* 0x000fea0003800000 */
[----:B------:R3:W4:Y:S04]  /*5cd0*/  @P1 LDSM.16.M88.4 R40, [R5] ;  /* 0x000000000528183b */ /* 0x0007280000000200 */
[----:B------:R3:W1:Y:S04]  /*5ce0*/  @P1 LDSM.16.M88.4 R44, [R4] ;  /* 0x00000000042c183b */ /* 0x0006680000000200 */
[----:B------:R3:W1:Y:S04]  /*5cf0*/  @P1 LDSM.16.M88.4 R52, [R88+UR48+0x400] ;  /* 0x000400305834183b */ /* 0x0006680008000200 */
[----:B------:R3:W1:Y:S02]  /*5d00*/  @P1 LDSM.16.M88.4 R48, [R82+0x400] ;  /* 0x000400005230183b */ /* 0x0006640000000200 */
.L_x_94:
[----:B------:R-:W-:Y:S05]  /*5d10*/  BSYNC B1 ;  /* 0x0000000000017941 */ /* 0x000fea0003800000 */
.L_x_93:
[----:B-1----:R-:W-:Y:S04]  /*5d20*/  SHF.R.U32.HI R0, RZ, 0x15, R34 ;  /* 0x00000015ff007819 */ /* 0x002fe80000011622 */
[----:B------:R-:W-:Y:S01]  /*5d30*/  LOP3.LUT P1, RZ, R0, 0x3, R69, 0x48, !PT ;  /* 0x0000000300ff7812 */ /* 0x000fe20007824845 */
[----:B------:R-:W-:Y:S01]  /*5d40*/  @!UPT UIADD3 URZ, UPT, UPT, URZ, URZ, URZ ;  /* 0x000000fffffff290 */ /* 0x000fe2000fffe0ff */
[----:B--2---:R-:W-:Y:S11]  /*5d50*/  @P0 BRA `(.L_x_98) ;  /* 0x0000000000080947 */ /* 0x004ff60003800000 */
[----:B------:R-:W1:Y:S02]  /*5d60*/  SYNCS.PHASECHK.TRANS64.TRYWAIT P0, [R84+URZ+0xe0], R2 ;  /* 0x0000e002540075a7 */ /* 0x000e6400080011ff */
[----:B-1----:R-:W-:Y:S05]  /*5d70*/  @!P0 BRA `(.L_x_99) ;  /* 0x0000003000a08947 */ /* 0x002fea0003800000 */
.L_x_98:
[----:B------:R-:W-:Y:S05]  /*5d80*/  @!P1 BRA `(.L_x_100) ;  /* 0x0000000000409947 */ /* 0x000fea0003800000 */
[----:B------:R-:W3:Y:S01]  /*5d90*/  LDCU.64 UR8, c[0x4][0x70] ;  /* 0x01000e00ff0877ac */ /* 0x000ee20008000a00 */
[----:B------:R-:W-:Y:S01]  /*5da0*/  MOV R3, 0x0 ;  /* 0x0000000000037802 */ /* 0x000fe20000000f00 */
[----:B------:R-:W-:Y:S02]  /*5db0*/  HFMA2 R12, -RZ, RZ, 0, 5.9604644775390625e-08 ;  /* 0x00000001ff0c7431 */ /* 0x000fe400000001ff */
[----:B------:R-:W-:Y:S02]  /*5dc0*/  IMAD.MOV.U32 R8, RZ, RZ, 0x192 ;  /* 0x00000192ff087424 */ /* 0x000fe400078e00ff */
[----:B------:R-:W-:Y:S01]  /*5dd0*/  IMAD.MOV.U32 R13, RZ, RZ, RZ ;  /* 0x000000ffff0d7224 */ /* 0x000fe200078e00ff */
[----:B------:R-:W2:Y:S01]  /*5de0*/  LDCU.64 UR6, c[0x4][0x78] ;  /* 0x01000f00ff0677ac */ /* 0x000ea20008000a00 */
[----:B-1----:R-:W1:Y:S01]  /*5df0*/  LDC.64 R2, c[0x4][R3] ;  /* 0x0100000003027b82 */ /* 0x002e620000000a00 */
[----:B------:R-:W5:Y:S01]  /*5e00*/  LDCU.64 UR4, c[0x4][0x10] ;  /* 0x01000200ff0477ac */ /* 0x000f620008000a00 */
[----:B---3--:R-:W-:Y:S01]  /*5e10*/  MOV R5, UR9 ;  /* 0x0000000900057c02 */ /* 0x008fe20008000f00 */
[----:B------:R-:W-:Y:S01]  /*5e20*/  IMAD.U32 R4, RZ, RZ, UR8 ;  /* 0x00000008ff047e24 */ /* 0x000fe2000f8e00ff */
[----:B--2---:R-:W-:Y:S01]  /*5e30*/  MOV R7, UR7 ;  /* 0x0000000700077c02 */ /* 0x004fe20008000f00 */
[----:B------:R-:W-:Y:S01]  /*5e40*/  IMAD.U32 R6, RZ, RZ, UR6 ;  /* 0x00000006ff067e24 */ /* 0x000fe2000f8e00ff */
[----:B-----5:R-:W-:Y:S01]  /*5e50*/  MOV R11, UR5 ;  /* 0x00000005000b7c02 */ /* 0x020fe20008000f00 */
[----:B------:R-:W-:Y:S02]  /*5e60*/  IMAD.U32 R10, RZ, RZ, UR4 ;  /* 0x00000004ff0a7e24 */ /* 0x000fe4000f8e00ff */
[----:B------:R-:W-:Y:S07]  /*5e70*/  LEPC R20, `(.L_x_100) ;  /* 0x000000001014794e */ /* 0x000fee0000000000 */
[----:B-1--4-:R-:W-:Y:S05]  /*5e80*/  CALL.ABS.NOINC R2 ;  /* 0x0000000002007343 */ /* 0x012fea0003c00000 */
.L_x_100:
[----:B------:R-:W-:Y:S01]  /*5e90*/  LOP3.LUT R20, R52, 0xffffe000, RZ, 0xc0, !PT ;  /* 0xffffe00034147812 */ /* 0x000fe200078ec0ff */
[----:B------:R-:W-:Y:S05]  /*5ea0*/  WARPSYNC.ALL ;  /* 0x0000000000007948 */ /* 0x000fea0003800000 */
[----:B------:R-:W-:Y:S01]  /*5eb0*/  R2UR UR4, R34 ;  /* 0x00000000220472ca */ /* 0x000fe200000e0000 */
[----:B------:R-:W-:Y:S01]  /*5ec0*/  IMAD.SHL.U32 R91, R76, 0x4, RZ ;  /* 0x000000044c5b7824 */ /* 0x000fe200078e00ff */
[----:B------:R-:W-:Y:S01]  /*5ed0*/  LOP3.LUT R21, R53, 0xffffe000, RZ, 0xc0, !PT ;  /* 0xffffe00035157812 */ /* 0x000fe200078ec0ff */
[----:B------:R-:W-:Y:S01]  /*5ee0*/  BSSY.RECONVERGENT B0, `(.L_x_101) ;  /* 0x0000059000007945 */ /* 0x000fe20003800200 */
[----:B------:R-:W-:Y:S02]  /*5ef0*/  ISETP.NE.AND P0, PT, R77, RZ, PT ;  /* 0x000000ff4d00720c */ /* 0x000fe40003f05270 */
[----:B------:R-:W-:Y:S05]  /*5f00*/  IADD3 R85, PT, PT, R85, R91, RZ ;  /* 0x0000005b55557210 */ /* 0x000fea0007ffe0ff */
[----:B------:R-:W-:Y:S02]  /*5f10*/  IMAD.IADD R86, R75, 0x1, R85 ;  /* 0x000000014b567824 */ /* 0x000fe400078e0255 */
[----:B---3--:R-:W2:Y:S02]  /*5f20*/  LDTM.16dp128bit.x8 R4, tmem[UR4] ;  /* 0x00000004000479ee */ /* 0x008ea40008180000 */
[C---:B--2---:R-:W-:Y:S01]  /*5f30*/  FMUL R0, R33.reuse, R4 ;  /* 0x0000000421007220 */ /* 0x044fe20000400000 */
[C---:B-1----:R-:W-:Y:S01]  /*5f40*/  FMUL R2, R33.reuse, R5 ;  /* 0x0000000521027220 */ /* 0x042fe20000400000 */
[C---:B------:R-:W-:Y:S01]  /*5f50*/  FMUL R3, R33.reuse, R6 ;  /* 0x0000000621037220 */ /* 0x040fe20000400000 */
[----:B------:R-:W-:Y:S01]  /*5f60*/  FMUL R4, R33, R8 ;  /* 0x0000000821047220 */ /* 0x000fe20000400000 */
[C---:B------:R-:W-:Y:S01]  /*5f70*/  FFMA R36, R35.reuse, R20, R0 ;  /* 0x0000001423247223 */ /* 0x040fe20000000000 */
[----:B------:R-:W-:Y:S01]  /*5f80*/  LOP3.LUT R0, R54, 0xffffe000, RZ, 0xc0, !PT ;  /* 0xffffe00036007812 */ /* 0x000fe200078ec0ff */
[----:B------:R-:W-:Y:S01]  /*5f90*/  FFMA R37, R35, R21, R2 ;  /* 0x0000001523257223 */ /* 0x000fe20000000002 */
[----:B------:R-:W-:Y:S01]  /*5fa0*/  LOP3.LUT R2, R55, 0xffffe000, RZ, 0xc0, !PT ;  /* 0xffffe00037027812 */ /* 0x000fe200078ec0ff */
[C---:B------:R-:W-:Y:S01]  /*5fb0*/  FMUL R5, R33.reuse, R9 ;  /* 0x0000000921057220 */ /* 0x040fe20000400000 */
[----:B------:R-:W-:Y:S01]  /*5fc0*/  F2FP.TF32.F32.PACK_B R36, R36 ;  /* 0x00000024ff24723e */ /* 0x000fe200024050ff */
[C---:B------:R-:W-:Y:S01]  /*5fd0*/  FMUL R8, R33.reuse, R12 ;  /* 0x0000000c21087220 */ /* 0x040fe20000400000 */
[----:B------:R-:W-:Y:S01]  /*5fe0*/  F2FP.TF32.F32.PACK_B R37, R37 ;  /* 0x00000025ff25723e */ /* 0x000fe200024050ff */
[C---:B------:R-:W-:Y:S01]  /*5ff0*/  FMUL R9, R33.reuse, R13 ;  /* 0x0000000d21097220 */ /* 0x040fe20000400000 */
[C---:B------:R-:W-:Y:S01]  /*6000*/  FMUL R12, R33.reuse, R16 ;  /* 0x00000010210c7220 */ /* 0x040fe20000400000 */
[----:B------:R-:W-:Y:S01]  /*6010*/  LOP3.LUT R16, R48, 0xffffe000, RZ, 0xc0, !PT ;  /* 0xffffe00030107812 */ /* 0x000fe200078ec0ff */
[C---:B------:R-:W-:Y:S01]  /*6020*/  FMUL R7, R33.reuse, R7 ;  /* 0x0000000721077220 */ /* 0x040fe20000400000 */
[----:B------:R-:W-:Y:S01]  /*6030*/  FMUL R13, R33, R17 ;  /* 0x00000011210d7220 */ /* 0x000fe20000400000 */
[----:B------:R-:W-:Y:S01]  /*6040*/  LOP3.LUT R17, R49, 0xffffe000, RZ, 0xc0, !PT ;  /* 0xffffe00031117812 */ /* 0x000fe200078ec0ff */
[----:B------:R-:W-:Y:S01]  /*6050*/  FFMA R38, R35, R0, R3 ;  /* 0x0000000023267223 */ /* 0x000fe20000000003 */
[----:B------:R-:W-:Y:S01]  /*6060*/  LOP3.LUT R0, R50, 0xffffe000, RZ, 0xc0, !PT ;  /* 0xffffe00032007812 */ /* 0x000fe200078ec0ff */
[----:B------:R-:W-:Y:S01]  /*6070*/  FMUL R6, R33, R10 ;  /* 0x0000000a21067220 */ /* 0x000fe20000400000 */
[----:B----4-:R-:W-:Y:S01]  /*6080*/  LOP3.LUT R3, R41, 0xffffe000, RZ, 0xc0, !PT ;  /* 0xffffe00029037812 */ /* 0x010fe200078ec0ff */
[----:B------:R-:W-:Y:S01]  /*6090*/  FFMA R39, R35, R2, R7 ;  /* 0x0000000223277223 */ /* 0x000fe20000000007 */
[----:B------:R-:W-:Y:S01]  /*60a0*/  LOP3.LUT R2, R51, 0xffffe000, RZ, 0xc0, !PT ;  /* 0xffffe00033027812 */ /* 0x000fe200078ec0ff */
[C---:B------:R-:W-:Y:S01]  /*60b0*/  FFMA R4, R35.reuse, R16, R4 ;  /* 0x0000001023047223 */ /* 0x040fe20000000004 */
[----:B------:R-:W-:Y:S01]  /*60c0*/  LOP3.LUT R16, R42, 0xffffe000, RZ, 0xc0, !PT ;  /* 0xffffe0002a107812 */ /* 0x000fe200078ec0ff */
[C---:B------:R-:W-:Y:S01]  /*60d0*/  FFMA R5, R35.reuse, R17, R5 ;  /* 0x0000001123057223 */ /* 0x040fe20000000005 */
[----:B------:R-:W-:Y:S01]  /*60e0*/  F2FP.TF32.F32.PACK_B R38, R38 ;  /* 0x00000026ff26723e */ /* 0x000fe200024050ff */
[----:B------:R-:W-:Y:S01]  /*60f0*/  FFMA R6, R35, R0, R6 ;  /* 0x0000000023067223 */ /* 0x000fe20000000006 */
[----:B------:R-:W-:Y:S01]  /*6100*/  LOP3.LUT R0, R40, 0xffffe000, RZ, 0xc0, !PT ;  /* 0xffffe00028007812 */ /* 0x000fe200078ec0ff */
[C---:B------:R-:W-:Y:S01]  /*6110*/  FMUL R11, R33.reuse, R11 ;  /* 0x0000000b210b7220 */ /* 0x040fe20000400000 */
[----:B------:R-:W-:Y:S01]  /*6120*/  F2FP.TF32.F32.PACK_B R39, R39 ;  /* 0x00000027ff27723e */ /* 0x000fe200024050ff */
[----:B------:R-:W-:Y:S01]  /*6130*/  FMUL R10, R33, R14 ;  /* 0x0000000e210a7220 */ /* 0x000fe20000400000 */
[----:B------:R-:W-:Y:S01]  /*6140*/  F2FP.TF32.F32.PACK_B R4, R4 ;  /* 0x00000004ff04723e */ /* 0x000fe200024050ff */
[----:B------:R-:W-:Y:S01]  /*6150*/  FFMA R7, R35, R2, R11 ;  /* 0x0000000223077223 */ /* 0x000fe2000000000b */
[----:B------:R-:W-:Y:S01]  /*6160*/  LOP3.LUT R2, R43, 0xffffe000, RZ, 0xc0, !PT ;  /* 0xffffe0002b027812 */ /* 0x000fe200078ec0ff */
[----:B------:R-:W-:Y:S01]  /*6170*/  FFMA R8, R35, R0, R8 ;  /* 0x0000000023087223 */ /* 0x000fe20000000008 */
[----:B------:R-:W-:Y:S01]  /*6180*/  LOP3.LUT R0, R44, 0xffffe000, RZ, 0xc0, !PT ;  /* 0xffffe0002c007812 */ /* 0x000fe200078ec0ff */
[----:B------:R1:W-:Y:S01]  /*6190*/  STSM.16.M88.4 [R83+0x400], R36 ;  /* 0x0004002453007844 */ /* 0x0003e20000000200 */
[----:B------:R-:W-:Y:S01]  /*61a0*/  F2FP.TF32.F32.PACK_B R5, R5 ;  /* 0x00000005ff05723e */ /* 0x000fe200024050ff */
[----:B------:R-:W-:Y:S01]  /*61b0*/  FMUL R15, R33, R15 ;  /* 0x0000000f210f7220 */ /* 0x000fe20000400000 */
[----:B------:R-:W-:Y:S01]  /*61c0*/  F2FP.TF32.F32.PACK_B R6, R6 ;  /* 0x00000006ff06723e */ /* 0x000fe200024050ff */
[C---:B------:R-:W-:Y:S01]  /*61d0*/  FFMA R9, R35.reuse, R3, R9 ;  /* 0x0000000323097223 */ /* 0x040fe20000000009 */
[C---:B------:R-:W-:Y:S01]  /*61e0*/  FFMA R10, R35.reuse, R16, R10 ;  /* 0x00000010230a7223 */ /* 0x040fe2000000000a */
[----:B------:R-:W-:Y:S01]  /*61f0*/  FFMA R11, R35, R2, R15 ;  /* 0x00000002230b7223 */ /* 0x000fe2000000000f */
[----:B------:R-:W-:Y:S01]  /*6200*/  LOP3.LUT R2, R45, 0xffffe000, RZ, 0xc0, !PT ;  /* 0xffffe0002d027812 */ /* 0x000fe200078ec0ff */
[----:B------:R-:W-:Y:S01]  /*6210*/  FFMA R12, R35, R0, R12 ;  /* 0x00000000230c7223 */ /* 0x000fe2000000000c */
[----:B------:R-:W-:Y:S01]  /*6220*/  LOP3.LUT R3, R46, 0xffffe000, RZ, 0xc0, !PT ;  /* 0xffffe0002e037812 */ /* 0x000fe200078ec0ff */
[----:B------:R-:W-:Y:S01]  /*6230*/  FMUL R14, R33, R18 ;  /* 0x00000012210e7220 */ /* 0x000fe20000400000 */
[----:B------:R-:W-:Y:S01]  /*6240*/  LOP3.LUT R0, R47, 0xffffe000, RZ, 0xc0, !PT ;  /* 0xffffe0002f007812 */ /* 0x000fe200078ec0ff */
[----:B------:R-:W-:Y:S01]  /*6250*/  FMUL R19, R33, R19 ;  /* 0x0000001321137220 */ /* 0x000fe20000400000 */
[----:B------:R-:W-:Y:S01]  /*6260*/  F2FP.TF32.F32.PACK_B R7, R7 ;  /* 0x00000007ff07723e */ /* 0x000fe200024050ff */
[C---:B------:R-:W-:Y:S01]  /*6270*/  FFMA R13, R35.reuse, R2, R13 ;  /* 0x00000002230d7223 */ /* 0x040fe2000000000d */
[C---:B------:R-:W-:Y:S01]  /*6280*/  FFMA R14, R35.reuse, R3, R14 ;  /* 0x00000003230e7223 */ /* 0x040fe2000000000e */
[----:B------:R-:W-:Y:S01]  /*6290*/  FFMA R15, R35, R0, R19 ;  /* 0x00000000230f7223 */ /* 0x000fe20000000013 */
[----:B------:R-:W-:Y:S01]  /*62a0*/  F2FP.TF32.F32.PACK_B R8, R8 ;  /* 0x00000008ff08723e */ /* 0x000fe200024050ff */
[----:B------:R1:W-:Y:S01]  /*62b0*/  STSM.16.M88.4 [R82+0x400], R4 ;  /* 0x0004000452007844 */ /* 0x0003e20000000200 */
[----:B------:R-:W-:Y:S02]  /*62c0*/  F2FP.TF32.F32.PACK_B R9, R9 ;  /* 0x00000009ff09723e */ /* 0x000fe400024050ff */
[----:B------:R-:W-:Y:S02]  /*62d0*/  F2FP.TF32.F32.PACK_B R10, R10 ;  /* 0x0000000aff0a723e */ /* 0x000fe400024050ff */
[----:B------:R-:W-:Y:S02]  /*62e0*/  F2FP.TF32.F32.PACK_B R11, R11 ;  /* 0x0000000bff0b723e */ /* 0x000fe400024050ff */
[----:B------:R-:W-:Y:S02]  /*62f0*/  F2FP.TF32.F32.PACK_B R12, R12 ;  /* 0x0000000cff0c723e */ /* 0x000fe400024050ff */
[----:B------:R-:W-:Y:S01]  /*6300*/  F2FP.TF32.F32.PACK_B R13, R13 ;  /* 0x0000000dff0d723e */ /* 0x000fe200024050ff */
[----:B------:R1:W-:Y:S01]  /*6310*/  STSM.16.M88.4 [R85], R8 ;  /* 0x0000000855007844 */ /* 0x0003e20000000200 */
[----:B------:R-:W-:Y:S02]  /*6320*/  F2FP.TF32.F32.PACK_B R14, R14 ;  /* 0x0000000eff0e723e */ /* 0x000fe400024050ff */
[----:B------:R-:W-:Y:S05]  /*6330*/  F2FP.TF32.F32.PACK_B R15, R15 ;  /* 0x0000000fff0f723e */ /* 0x000fea00024050ff */
[----:B------:R1:W-:Y:S01]  /*6340*/  STSM.16.M88.4 [R86], R12 ;  /* 0x0000000c56007844 */ /* 0x0003e20000000200 */
[----:B------:R-:W-:Y:S01]  /*6350*/  @!PT LDS RZ, [RZ] ;  /* 0x00000000fffff984 */ /* 0x000fe20000000800 */
[----:B------:R-:W-:Y:S01]  /*6360*/  @!PT LDS RZ, [RZ] ;  /* 0x00000000fffff984 */ /* 0x000fe20000000800 */
[----:B------:R-:W-:Y:S01]  /*6370*/  @!PT LDS RZ, [RZ] ;  /* 0x00000000fffff984 */ /* 0x000fe20000000800 */
[----:B------:R-:W-:Y:S01]  /*6380*/  @!PT LDS RZ, [RZ] ;  /* 0x00000000fffff984 */ /* 0x000fe20000000800 */
[----:B------:R2:W-:Y:S07]  /*6390*/  MEMBAR.ALL.CTA ;  /* 0x0000000000007992 */ /* 0x0005ee0000008000 */
[----:B--2---:R-:W2:Y:S02]  /*63a0*/  FENCE.VIEW.ASYNC.S ;  /* 0x00000000000073c6 */ /* 0x004ea40000000000 */
[----:B--2---:R-:W-:Y:S06]  /*63b0*/  BAR.SYNC.DEFER_BLOCKING 0x1, 0x80 ;  /* 0x0042000000007b1d */ /* 0x004fec0000010000 */
[----:B------:R-:W-:Y:S05]  /*63c0*/  @P0 BRA `(.L_x_102) ;  /* 0x0000000000280947 */ /* 0x000fea0003800000 */
[----:B------:R-:W-:Y:S02]  /*63d0*/  UIADD3 UR4, UPT, UPT, UR48, 0x400, URZ ;  /* 0x0000040030047890 */ /* 0x000fe4000fffe0ff */
[----:B------:R-:W-:Y:S01]  /*63e0*/  UIADD3 UR6, UP0, UPT, UR52, 0x680, URZ ;  /* 0x0000068034067890 */ /* 0x000fe2000ff1e0ff */
[----:B------:R-:W-:Y:S03]  /*63f0*/  UMOV UR43, UR36 ;  /* 0x00000024002b7c82 */ /* 0x000fe60008000000 */
[----:B------:R-:W-:Y:S01]  /*6400*/  MOV R70, UR4 ;  /* 0x0000000400467c02 */ /* 0x000fe20008000f00 */
[----:B------:R-:W-:Y:S03]  /*6410*/  UIADD3.X UR7, UPT, UPT, URZ, UR53, URZ, UP0, !UPT ;  /* 0x00000035ff077290 */ /* 0x000fe600087fe4ff */
[----:B------:R-:W-:Y:S11]  /*6420*/  R2UR UR40, R70 ;  /* 0x00000000462872ca */ /* 0x000ff600000e0000 */
[----:B------:R-:W-:Y:S02]  /*6430*/  @!UPT UIADD3 URZ, UPT, UPT, URZ, URZ, URZ ;  /* 0x000000fffffff290 */ /* 0x000fe4000fffe0ff */
[----:B------:R2:W-:Y:S01]  /*6440*/  UTMASTG.3D [UR40], [UR6] ;  /* 0x00000028060073b5 */ /* 0x0005e20008010000 */
[----:B------:R0:W-:Y:S01]  /*6450*/  UTMACMDFLUSH ;  /* 0x00000000000079b7 */ /* 0x0001e20000000000 */
[----:B--2---:R-:W-:Y:S04]  /*6460*/  DEPBAR.LE SB0, 0x1 ;  /* 0x000080400000791a */ /* 0x004fe80000000000 */
.L_x_102:
[----:B------:R-:W-:Y:S05]  /*6470*/  BSYNC.RECONVERGENT B0 ;  /* 0x0000000000007941 */ /* 0x000fea0003800200 */
.L_x_101:
[----:B------:R-:W-:Y:S01]  /*6480*/  BAR.SYNC.DEFER_BLOCKING 0x1, 0x80 ;  /* 0x0042000000007b1d */ /* 0x000fe20000010000 */
[----:B------:R-:W-:Y:S01]  /*6490*/  ISETP.NE.AND P1, PT, R81, RZ, PT ;  /* 0x000000ff5100720c */ /* 0x000fe20003f25270 */
[----:B------:R-:W-:Y:S01]  /*64a0*/  UISETP.NE.AND UP0, UPT, UR49, URZ, UPT ;  /* 0x000000ff3100728c */ /* 0x000fe2000bf05270 */
[----:B------:R-:W-:Y:S11]  /*64b0*/  LEA R2, R87, UR48, 0x3 ;  /* 0x0000003057027c11 */ /* 0x000ff6000f8e18ff */
[----:B------:R-:W-:Y:S01]  /*64c0*/  @P1 SHF.L.U32 R3, R74, 0x1f, RZ ;  /* 0x0000001f4a031819 */ /* 0x000fe200000006ff */
[----:B------:R-:W-:Y:S06]  /*64d0*/  BRA.U !UP0, `(.L_x_103) ;  /* 0x0000000108247547 */ /* 0x000fec000b800000 */
[----:B-1----:R-:W-:Y:S01]  /*64e0*/  IMAD.U32 R4, RZ, RZ, UR51 ;  /* 0x00000033ff047e24 */ /* 0x002fe2000f8e00ff */
[----:B------:R-:W-:Y:S01]  /*64f0*/  MOV R0, UR37 ;  /* 0x0000002500007c02 */ /* 0x000fe20008000f00 */
[----:B------:R-:W-:Y:S03]  /*6500*/  UIADD3 UR51, UPT, UPT, UR51, 0x1, URZ ;  /* 0x0000000133337890 */ /* 0x000fe6000fffe0ff */
[----:B------:R-:W-:Y:S01]  /*6510*/  @P1 LEA R4, R4, UR48, 0x3 ;  /* 0x0000003004041c11 */ /* 0x000fe2000f8e18ff */
[----:B------:R-:W-:Y:S04]  /*6520*/  UISETP.NE.AND UP0, UPT, UR51, 0x4, UPT ;  /* 0x000000043300788c */ /* 0x000fe8000bf05270 */
[----:B------:R-:W-:Y:S01]  /*6530*/  @P1 VIADD R4, R4, 0x90 ;  /* 0x0000009004041836 */ /* 0x000fe20000000000 */
[----:B------:R-:W-:Y:S04]  /*6540*/  USEL UR51, UR51, URZ, UP0 ;  /* 0x000000ff33337287 */ /* 0x000fe80008000000 */
[----:B------:R-:W-:Y:S04]  /*6550*/  @P1 PRMT R0, R0, 0x654, R4 ;  /* 0x0000065400001816 */ /* 0x000fe80000000004 */
[----:B------:R2:W-:Y:S04]  /*6560*/  @P1 SYNCS.ARRIVE.TRANS64.RED.A1T0 RZ, [R0+URZ], RZ ;  /* 0x000000ff00ff19a7 */ /* 0x0005e800081004ff */
.L_x_103:
[----:B------:R-:W3:Y:S01]  /*6570*/  @P1 SYNCS.PHASECHK.TRANS64.TRYWAIT P0, [R2+URZ+0x70], R3 ;  /* 0x00007003020015a7 */ /* 0x000ee200080011ff */
[----:B------:R-:W-:Y:S01]  /*6580*/  BSSY B1, `(.L_x_104) ;  /* 0x0000017000017945 */ /* 0x000fe20003800000 */
[----:B---3--:R-:W-:Y:S03]  /*6590*/  @P1 SEL R89, RZ, 0x1, !P0 ;  /* 0x00000001ff591807 */ /* 0x008fe60004000000 */
[----:B------:R-:W-:Y:S05]  /*65a0*/  @!P1 BRA `(.L_x_105) ;  /* 0x0000000000509947 */ /* 0x000fea0003800000 */
[----:B------:R-:W-:Y:S01]  /*65b0*/  ISETP.NE.AND P1, PT, R90, RZ, PT ;  /* 0x000000ff5a00720c */ /* 0x000fe20003f25270 */
[----:B------:R-:W-:Y:S01]  /*65c0*/  BSSY B0, `(.L_x_106) ;  /* 0x000000a000007945 */ /* 0x000fe20003800000 */
[----:B------:R-:W-:Y:S11]  /*65d0*/  ISETP.NE.AND P0, PT, R89, RZ, PT ;  /* 0x000000ff5900720c */ /* 0x000ff60003f05270 */
[----:B-1----:R-:W-:Y:S04]  /*65e0*/  @P1 IMAD R5, R87, 0x2000, R88 ;  /* 0x0000200057051824 */ /* 0x002fe800078e0258 */
[----:B------:R-:W-:Y:S05]  /*65f0*/  @P1 VIADD R4, R5, UR48 ;  /* 0x0000003005041c36 */ /* 0x000fea0008000000 */
[----:B------:R-:W-:Y:S01]  /*6600*/  @P1 IADD3 R3, PT, PT, R91, R4, RZ ;  /* 0x000000045b031210 */ /* 0x000fe20007ffe0ff */
[----:B------:R-:W-:Y:S01]  /*6610*/  @P1 IMAD.IADD R4, R75, 0x1, R4 ;  /* 0x000000014b041824 */ /* 0x000fe200078e0204 */
[----:B------:R-:W-:Y:S06]  /*6620*/  @P0 BRA `(.L_x_107) ;  /* 0x00000000000c0947 */ /* 0x000fec0003800000 */
[----:B--2---:R-:W-:Y:S04]  /*6630*/  SHF.L.U32 R0, R74, 0x1f, RZ ;  /* 0x0000001f4a007819 */ /* 0x004fe800000006ff */
[----:B------:R-:W1:Y:S02]  /*6640*/  SYNCS.PHASECHK.TRANS64.TRYWAIT P0, [R2+URZ+0x70], R0 ;  /* 0x00007000020075a7 */ /* 0x000e6400080011ff */
[----:B-1----:R-:W-:Y:S05]  /*6650*/  @!P0 BRA `(.L_x_108) ;  /* 0x00000028007c8947 */ /* 0x002fea0003800000 */
.L_x_107:
[----:B------:R-:W-:Y:S05]  /*6660*/  BSYNC B0 ;  /* 0x0000000000007941 */ /* 0x000fea0003800000 */
.L_x_106:
[----:B------:R-:W-:Y:S02]  /*6670*/  ISETP.NE.AND P0, PT, R90, RZ, PT ;  /* 0x000000ff5a00720c */ /* 0x000fe40003f05270 */
[----:B------:R-:W-:Y:S11]  /*6680*/  IADD3 R87, PT, PT, R87, 0x1, RZ ;  /* 0x0000000157577810 */ /* 0x000ff60007ffe0ff */
[----:B-12---:R-:W-:Y:S01]  /*6690*/  @P0 IMAD.IADD R0, R75, 0x1, R3 ;  /* 0x000000014b000824 */ /* 0x006fe200078e0203 */
[----:B------:R-:W-:Y:S05]  /*66a0*/  @P0 WARPSYNC.ALL ;  /* 0x0000000000000948 */ /* 0x000fea0003800000 */
[----:B------:R3:W4:Y:S04]  /*66b0*/  @P0 LDSM.16.M88.4 R52, [R5+UR48+0x400] ;  /* 0x000400300534083b */ /* 0x0007280008000200 */
[----:B------:R3:W1:Y:S04]  /*66c0*/  @P0 LDSM.16.M88.4 R48, [R4+0x400] ;  /* 0x000400000430083b */ /* 0x0006680000000200 */
[----:B------:R3:W2:Y:S04]  /*66d0*/  @P0 LDSM.16.M88.4 R40, [R3+0x400] ;  /* 0x000400000328083b */ /* 0x0006a80000000200 */
[----:B------:R3:W1:Y:S02]  /*66e0*/  @P0 LDSM.16.M88.4 R44, [R0+0x400] ;  /* 0x00040000002c083b */ /* 0x0006640000000200 */
.L_x_105:
[----:B------:R-:W-:Y:S05]  /*66f0*/  BSYNC B1 ;  /* 0x0000000000017941 */ /* 0x000fea0003800000 */
.L_x_104:
[----:B--23--:R-:W-:Y:S05]  /*6700*/  VIADD R0, R34, 0x20 ;  /* 0x0000002022007836 */ /* 0x00cfea0000000000 */
[----:B------:R-:W-:Y:S04]  /*6710*/  SHF.R.U32.HI R0, RZ, 0x15, R0 ;  /* 0x00000015ff007819 */ /* 0x000fe80000011600 */
[----:B------:R-:W-:Y:S11]  /*6720*/  LOP3.LUT P0, RZ, R0, 0x3, R69, 0x48, !PT ;  /* 0x0000000300ff7812 */ /* 0x000ff60007804845 */
[----:B------:R-:W-:Y:S02]  /*6730*/  @!UPT UIADD3 URZ, UPT, UPT, URZ, URZ, URZ ;  /* 0x000000fffffff290 */ /* 0x000fe4000fffe0ff */
[----:B------:R-:W-:Y:S05]  /*6740*/  @!P0 BRA `(.L_x_109) ;  /* 0x0000000000408947 */ /* 0x000fea0003800000 */
[----:B------:R-:W2:Y:S01]  /*6750*/  LDCU.64 UR8, c[0x4][0x70] ;  /* 0x01000e00ff0877ac */ /* 0x000ea20008000a00 */
[----:B------:R-:W-:Y:S01]  /*6760*/  MOV R3, 0x0 ;  /* 0x0000000000037802 */ /* 0x000fe20000000f00 */
[----:B-1----:R-:W-:Y:S02]  /*6770*/  HFMA2 R12, -RZ, RZ, 0, 5.9604644775390625e-08 ;  /* 0x00000001ff0c7431 */ /* 0x002fe400000001ff */
[----:B------:R-:W-:Y:S02]  /*6780*/  IMAD.MOV.U32 R8, RZ, RZ, 0x192 ;  /* 0x00000192ff087424 */ /* 0x000fe400078e00ff */
[----:B------:R-:W-:Y:S01]  /*6790*/  IMAD.MOV.U32 R13, RZ, RZ, RZ ;  /* 0x000000ffff0d7224 */ /* 0x000fe200078e00ff */
[----:B------:R-:W1:Y:S01]  /*67a0*/  LDCU.64 UR6, c[0x4][0x78] ;  /* 0x01000f00ff0677ac */ /* 0x000e620008000a00 */
[----:B------:R-:W3:Y:S01]  /*67b0*/  LDC.64 R2, c[0x4][R3] ;  /* 0x0100000003027b82 */ /* 0x000ee20000000a00 */
[----:B------:R-:W5:Y:S01]  /*67c0*/  LDCU.64 UR4, c[0x4][0x10] ;  /* 0x01000200ff0477ac */ /* 0x000f620008000a00 */
[----:B--2---:R-:W-:Y:S01]  /*67d0*/  MOV R5, UR9 ;  /* 0x0000000900057c02 */ /* 0x004fe20008000f00 */
[----:B------:R-:W-:Y:S01]  /*67e0*/  IMAD.U32 R4, RZ, RZ, UR8 ;  /* 0x00000008ff047e24 */ /* 0x000fe2000f8e00ff */
[----:B-1----:R-:W-:Y:S01]  /*67f0*/  MOV R7, UR7 ;  /* 0x0000000700077c02 */ /* 0x002fe20008000f00 */
[----:B------:R-:W-:Y:S01]  /*6800*/  IMAD.U32 R6, RZ, RZ, UR6 ;  /* 0x00000006ff067e24 */ /* 0x000fe2000f8e00ff */
[----:B-----5:R-:W-:Y:S01]  /*6810*/  MOV R11, UR5 ;  /* 0x00000005000b7c02 */ /* 0x020fe20008000f00 */
[----:B------:R-:W-:Y:S02]  /*6820*/  IMAD.U32 R10, RZ, RZ, UR4 ;  /* 0x00000004ff0a7e24 */ /* 0x000fe4000f8e00ff */
[----:B------:R-:W-:Y:S07]  /*6830*/  LEPC R20, `(.L_x_109) ;  /* 0x000000001014794e */ /* 0x000fee0000000000 */
[----:B---34-:R-:W-:Y:S05]  /*6840*/  CALL.ABS.NOINC R2 ;  /* 0x0000000002007343 */ /* 0x018fea0003c00000 */
.L_x_109:
[----:B------:R-:W-:Y:S01]  /*6850*/  ISETP.NE.AND P6, PT, R81, RZ, PT ;  /* 0x000000ff5100720c */ /* 0x000fe20003fc5270 */
[----:B------:R-:W-:Y:S05]  /*6860*/  WARPSYNC.ALL ;  /* 0x0000000000007948 */ /* 0x000fea0003800000 */
[----:B------:R-:W-:Y:S01]  /*6870*/  R2UR UR4, R34 ;  /* 0x00000000220472ca */ /* 0x000fe200000e0000 */
[----:B------:R-:W-:Y:S01]  /*6880*/  IMAD.U32 R0, RZ, RZ, UR51 ;  /* 0x00000033ff007e24 */ /* 0x000fe2000f8e00ff */
[----:B----4-:R-:W-:Y:S01]  /*6890*/  LOP3.LUT R20, R52, 0xffffe000, RZ, 0xc0, !PT ;  /* 0xffffe00034147812 */ /* 0x010fe200078ec0ff */
[----:B------:R-:W-:Y:S01]  /*68a0*/  IMAD.U32 R21, RZ, RZ, UR37 ;  /* 0x00000025ff157e24 */ /* 0x000fe2000f8e00ff */
[----:B------:R-:W-:Y:S01]  /*68b0*/  ISETP.NE.AND P0, PT, R77, RZ, PT ;  /* 0x000000ff4d00720c */ /* 0x000fe20003f05270 */
[----:B------:R-:W-:Y:S02]  /*68c0*/  BSSY.RECONVERGENT B0, `(.L_x_110) ;  /* 0x000005b000007945 */ /* 0x000fe40003800200 */
[----:B------:R-:W-:Y:S05]  /*68d0*/  @P6 LEA R0, R0, UR48, 0x3 ;  /* 0x0000003000006c11 */ /* 0x000fea000f8e18ff */
[----:B------:R-:W-:Y:S01]  /*68e0*/  @P6 VIADD R0, R0, 0x90 ;  /* 0x0000009000006836 */ /* 0x000fe20000000000 */
[----:B-1----:R-:W1:Y:S04]  /*68f0*/  LDTM.16dp128bit.x8 R4, tmem[UR4+0x20] ;  /* 0x00002004000479ee */ /* 0x002e680008180000 */
[----:B------:R-:W-:Y:S01]  /*6900*/  @P6 PRMT R21, R21, 0x654, R0 ;  /* 0x0000065415156816 */ /* 0x000fe20000000000 */
[C---:B-1----:R-:W-:Y:S01]  /*6910*/  FMUL R0, R33.reuse, R4 ;  /* 0x0000000421007220 */ /* 0x042fe20000400000 */
[C---:B------:R-:W-:Y:S01]  /*6920*/  FMUL R4, R33.reuse, R8 ;  /* 0x0000000821047220 */ /* 0x040fe20000400000 */
[C---:B------:R-:W-:Y:S01]  /*6930*/  FMUL R8, R33.reuse, R12 ;  /* 0x0000000c21087220 */ /* 0x040fe20000400000 */
[----:B------:R-:W-:Y:S01]  /*6940*/  FMUL R12, R33, R16 ;  /* 0x00000010210c7220 */ /* 0x000fe20000400000 */
[----:B------:R-:W-:Y:S01]  /*6950*/  LOP3.LUT R16, R53, 0xffffe000, RZ, 0xc0, !PT ;  /* 0xffffe00035107812 */ /* 0x000fe200078ec0ff */
[C---:B------:R-:W-:Y:S01]  /*6960*/  FMUL R2, R33.reuse, R5 ;  /* 0x0000000521027220 */ /* 0x040fe20000400000 */
[C---:B------:R-:W-:Y:S01]  /*6970*/  FMUL R3, R33.reuse, R6 ;  /* 0x0000000621037220 */ /* 0x040fe20000400000 */
[----:B------:R-:W-:Y:S01]  /*6980*/  FMUL R5, R33, R9 ;  /* 0x0000000921057220 */ /* 0x000fe20000400000 */
[----:B------:R-:W-:Y:S01]  /*6990*/  FFMA R36, R35, R20, R0 ;  /* 0x0000001423247223 */ /* 0x000fe20000000000 */
[----:B------:R-:W-:Y:S01]  /*69a0*/  LOP3.LUT R0, R54, 0xffffe000, RZ, 0xc0, !PT ;  /* 0xffffe00036007812 */ /* 0x000fe200078ec0ff */
[C---:B------:R-:W-:Y:S01]  /*69b0*/  FMUL R6, R33.reuse, R10 ;  /* 0x0000000a21067220 */ /* 0x040fe20000400000 */
[C---:B------:R-:W-:Y:S01]  /*69c0*/  FMUL R9, R33.reuse, R13 ;  /* 0x0000000d21097220 */ /* 0x040fe20000400000 */
[C---:B------:R-:W-:Y:S01]  /*69d0*/  FMUL R10, R33.reuse, R14 ;  /* 0x0000000e210a7220 */ /* 0x040fe20000400000 */
[----:B------:R-:W-:Y:S01]  /*69e0*/  F2FP.TF32.F32.PACK_B R36, R36 ;  /* 0x00000024ff24723e */ /* 0x000fe200024050ff */
[----:B------:R-:W-:Y:S01]  /*69f0*/  FMUL R13, R33, R17 ;  /* 0x00000011210d7220 */ /* 0x000fe20000400000 */
[----:B------:R-:W-:Y:S01]  /*6a00*/  LOP3.LUT R17, R55, 0xffffe000, RZ, 0xc0, !PT ;  /* 0xffffe00037117812 */ /* 0x000fe200078ec0ff */
[----:B------:R-:W-:Y:S01]  /*6a10*/  FMUL R14, R33, R18 ;  /* 0x00000012210e7220 */ /* 0x000fe20000400000 */
[----:B------:R-:W-:Y:S01]  /*6a20*/  LOP3.LUT R18, R48, 0xffffe000, RZ, 0xc0, !PT ;  /* 0xffffe00030127812 */ /* 0x000fe200078ec0ff */
[----:B------:R-:W-:Y:S01]  /*6a30*/  FFMA R37, R35, R16, R2 ;  /* 0x0000001023257223 */ /* 0x000fe20000000002 */
[----:B------:R-:W-:Y:S01]  /*6a40*/  LOP3.LUT R2, R49, 0xffffe000, RZ, 0xc0, !PT ;  /* 0xffffe00031027812 */ /* 0x000fe200078ec0ff */
[----:B------:R-:W-:Y:S01]  /*6a50*/  FMUL R7, R33, R7 ;  /* 0x0000000721077220 */ /* 0x000fe20000400000 */
[----:B------:R-:W-:Y:S01]  /*6a60*/  LOP3.LUT R16, R41, 0xffffe000, RZ, 0xc0, !PT ;  /* 0xffffe00029107812 */ /* 0x000fe200078ec0ff */
[C---:B------:R-:W-:Y:S01]  /*6a70*/  FFMA R38, R35.reuse, R0, R3 ;  /* 0x0000000023267223 */ /* 0x040fe20000000003 */
[----:B------:R-:W-:Y:S01]  /*6a80*/  LOP3.LUT R0, R50, 0xffffe000, RZ, 0xc0, !PT ;  /* 0xffffe00032007812 */ /* 0x000fe200078ec0ff */
[C---:B------:R-:W-:Y:S01]  /*6a90*/  FFMA R39, R35.reuse, R17, R7 ;  /* 0x0000001123277223 */ /* 0x040fe20000000007 */
[----:B------:R-:W-:Y:S01]  /*6aa0*/  LOP3.LUT R3, R40, 0xffffe000, RZ, 0xc0, !PT ;  /* 0xffffe00028037812 */ /* 0x000fe200078ec0ff */
[C---:B------:R-:W-:Y:S01]  /*6ab0*/  FFMA R4, R35.reuse, R18, R4 ;  /* 0x0000001223047223 */ /* 0x040fe20000000004 */
[----:B------:R-:W-:Y:S01]  /*6ac0*/  F2FP.TF32.F32.PACK_B R37, R37 ;  /* 0x00000025ff25723e */ /* 0x000fe200024050ff */
[----:B------:R-:W-:Y:S01]  /*6ad0*/  FFMA R5, R35, R2, R5 ;  /* 0x0000000223057223 */ /* 0x000fe20000000005 */
[----:B------:R-:W-:Y:S01]  /*6ae0*/  LOP3.LUT R2, R51, 0xffffe000, RZ, 0xc0, !PT ;  /* 0xffffe00033027812 */ /* 0x000fe200078ec0ff */
[----:B------:R-:W-:Y:S01]  /*6af0*/  FMUL R11, R33, R11 ;  /* 0x0000000b210b7220 */ /* 0x000fe20000400000 */
[----:B------:R-:W-:Y:S01]  /*6b00*/  F2FP.TF32.F32.PACK_B R38, R38 ;  /* 0x00000026ff26723e */ /* 0x000fe200024050ff */
[C---:B------:R-:W-:Y:S01]  /*6b10*/  FFMA R6, R35.reuse, R0, R6 ;  /* 0x0000000023067223 */ /* 0x040fe20000000006 */
[----:B------:R-:W-:Y:S01]  /*6b20*/  LOP3.LUT R0, R42, 0xffffe000, RZ, 0xc0, !PT ;  /* 0xffffe0002a007812 */ /* 0x000fe200078ec0ff */
[----:B------:R-:W-:Y:S01]  /*6b30*/  FFMA R7, R35, R2, R11 ;  /* 0x0000000223077223 */ /* 0x000fe2000000000b */
[----:B------:R-:W-:Y:S01]  /*6b40*/  LOP3.LUT R2, R43, 0xffffe000, RZ, 0xc0, !PT ;  /* 0xffffe0002b027812 */ /* 0x000fe200078ec0ff */
[----:B------:R-:W-:Y:S01]  /*6b50*/  FFMA R8, R35, R3, R8 ;  /* 0x0000000323087223 */ /* 0x000fe20000000008 */
[----:B------:R-:W-:Y:S01]  /*6b60*/  LOP3.LUT R3, R45, 0xffffe000, RZ, 0xc0, !PT ;  /* 0xffffe0002d037812 */ /* 0x000fe200078ec0ff */
[----:B------:R-:W-:Y:S01]  /*6b70*/  FFMA R9, R35, R16, R9 ;  /* 0x0000001023097223 */ /* 0x000fe20000000009 */
[----:B------:R-:W-:Y:S01]  /*6b80*/  F2FP.TF32.F32.PACK_B R39, R39 ;  /* 0x00000027ff27723e */ /* 0x000fe200024050ff */
[----:B------:R-:W-:Y:S01]  /*6b90*/  FMUL R15, R33, R15 ;  /* 0x0000000f210f7220 */ /* 0x000fe20000400000 */
[----:B------:R-:W-:Y:S01]  /*6ba0*/  LOP3.LUT R16, R46, 0xffffe000, RZ, 0xc0, !PT ;  /* 0xffffe0002e107812 */ /* 0x000fe200078ec0ff */
[C---:B------:R-:W-:Y:S01]  /*6bb0*/  FFMA R10, R35.reuse, R0, R10 ;  /* 0x00000000230a7223 */ /* 0x040fe2000000000a */
        /* <DEDUP_REMOVED lines=8> */
[----:B------:R-:W-:Y:S01]  /*6c40*/  F2FP.TF32.F32.PACK_B R6, R6 ;  /* 0x00000006ff06723e */ /* 0x000fe200024050ff */
[C---:B------:R-:W-:Y:S01]  /*6c50*/  FFMA R13, R35.reuse, R3, R13 ;  /* 0x00000003230d7223 */ /* 0x040fe2000000000d */
[----:B------:R-:W-:Y:S01]  /*6c60*/  F2FP.TF32.F32.PACK_B R7, R7 ;  /* 0x00000007ff07723e */ /* 0x000fe200024050ff */
[C---:B------:R-:W-:Y:S01]  /*6c70*/  FFMA R14, R35.reuse, R16, R14 ;  /* 0x00000010230e7223 */ /* 0x040fe2000000000e */
[----:B------:R-:W-:Y:S01]  /*6c80*/  FFMA R15, R35, R2, R19 ;  /* 0x00000002230f7223 */ /* 0x000fe20000000013 */
[----:B------:R-:W-:Y:S02]  /*6c90*/  F2FP.TF32.F32.PACK_B R8, R8 ;  /* 0x00000008ff08723e */ /* 0x000fe400024050ff */
[----:B------:R1:W-:Y:S01]  /*6ca0*/  STSM.16.M88.4 [R82+0x2400], R4 ;  /* 0x0024000452007844 */ /* 0x0003e20000000200 */
[----:B------:R-:W-:Y:S02]  /*6cb0*/  F2FP.TF32.F32.PACK_B R9, R9 ;  /* 0x00000009ff09723e */ /* 0x000fe400024050ff */
[----:B------:R-:W-:Y:S02]  /*6cc0*/  F2FP.TF32.F32.PACK_B R10, R10 ;  /* 0x0000000aff0a723e */ /* 0x000fe400024050ff */
[----:B------:R-:W-:Y:S02]  /*6cd0*/  F2FP.TF32.F32.PACK_B R11, R11 ;  /* 0x0000000bff0b723e */ /* 0x000fe400024050ff */
[----:B------:R-:W-:Y:S02]  /*6ce0*/  F2FP.TF32.F32.PACK_B R12, R12 ;  /* 0x0000000cff0c723e */ /* 0x000fe400024050ff */
[----:B------:R-:W-:Y:S01]  /*6cf0*/  F2FP.TF32.F32.PACK_B R13, R13 ;  /* 0x0000000dff0d723e */ /* 0x000fe200024050ff */
[----:B------:R1:W-:Y:S01]  /*6d00*/  STSM.16.M88.4 [R85+0x2000], R8 ;  /* 0x0020000855007844 */ /* 0x0003e20000000200 */
[----:B------:R-:W-:Y:S02]  /*6d10*/  F2FP.TF32.F32.PACK_B R14, R14 ;  /* 0x0000000eff0e723e */ /* 0x000fe400024050ff */
[----:B------:R-:W-:Y:S02]  /*6d20*/  F2FP.TF32.F32.PACK_B R15, R15 ;  /* 0x0000000fff0f723e */ /* 0x000fe400024050ff */
[----:B------:R-:W-:Y:S02]  /*6d30*/  LEA R0, R87, UR48, 0x3 ;  /* 0x0000003057007c11 */ /* 0x000fe4000f8e18ff */
[----:B------:R-:W-:Y:S01]  /*6d40*/  @P6 SHF.L.U32 R2, R74, 0x1f, RZ ;  /* 0x0000001f4a026819 */ /* 0x000fe200000006ff */
[----:B------:R1:W-:Y:S01]  /*6d50*/  STSM.16.M88.4 [R86+0x2000], R12 ;  /* 0x0020000c56007844 */ /* 0x0003e20000000200 */
        /* <DEDUP_REMOVED lines=8> */
[----:B------:R-:W-:Y:S02]  /*6de0*/  UIADD3 UR8, UP0, UPT, UR52, 0x680, URZ ;  /* 0x0000068034087890 */ /* 0x000fe4000ff1e0ff */
[----:B------:R-:W-:Y:S02]  /*6df0*/  UIADD3 UR5, UPT, UPT, UR41, 0x20, URZ ;  /* 0x0000002029057890 */ /* 0x000fe4000fffe0ff */
[----:B------:R-:W-:Y:S02]  /*6e00*/  UIADD3 UR4, UPT, UPT, UR48, 0x2400, URZ ;  /* 0x0000240030047890 */ /* 0x000fe4000fffe0ff */
[----:B------:R-:W-:Y:S01]  /*6e10*/  UIADD3.X UR9, UPT, UPT, URZ, UR53, URZ, UP0, !UPT ;  /* 0x00000035ff097290 */ /* 0x000fe200087fe4ff */
[----:B------:R-:W-:Y:S01]  /*6e20*/  UMOV UR6, UR42 ;  /* 0x0000002a00067c82 */ /* 0x000fe20008000000 */
[----:B------:R-:W-:Y:S07]  /*6e30*/  UMOV UR7, UR36 ;  /* 0x0000002400077c82 */ /* 0x000fee0008000000 */
[----:B------:R2:W-:Y:S01]  /*6e40*/  UTMASTG.3D [UR4], [UR8] ;  /* 0x00000004080073b5 */ /* 0x0005e20008010000 */
[----:B------:R0:W-:Y:S01]  /*6e50*/  UTMACMDFLUSH ;  /* 0x00000000000079b7 */ /* 0x0001e20000000000 */
[----:B--2---:R-:W-:Y:S04]  /*6e60*/  DEPBAR.LE SB0, 0x1 ;  /* 0x000080400000791a */ /* 0x004fe80000000000 */
.L_x_111:
[----:B------:R-:W-:Y:S05]  /*6e70*/  BSYNC.RECONVERGENT B0 ;  /* 0x0000000000007941 */ /* 0x000fea0003800200 */
.L_x_110:
[----:B------:R-:W-:Y:S01]  /*6e80*/  BAR.SYNC.DEFER_BLOCKING 0x1, 0x80 ;  /* 0x0042000000007b1d */ /* 0x000fe20000010000 */
[----:B------:R-:W-:Y:S04]  /*6e90*/  UIADD3 UR40, UPT, UPT, UR51, 0x1, URZ ;  /* 0x0000000133287890 */ /* 0x000fe8000fffe0ff */
[----:B------:R-:W-:Y:S04]  /*6ea0*/  UISETP.NE.AND UP0, UPT, UR40, 0x4, UPT ;  /* 0x000000042800788c */ /* 0x000fe8000bf05270 */
[----:B------:R-:W-:Y:S01]  /*6eb0*/  USEL UR40, UR40, URZ, UP0 ;  /* 0x000000ff28287287 */ /* 0x000fe20008000000 */
[----:B------:R2:W-:Y:S01]  /*6ec0*/  @P6 SYNCS.ARRIVE.TRANS64.RED.A1T0 RZ, [R21+URZ], RZ ;  /* 0x000000ff15ff69a7 */ /* 0x0005e200081004ff */
[----:B------:R-:W-:Y:S01]  /*6ed0*/  BSSY B1, `(.L_x_112) ;  /* 0x0000018000017945 */ /* 0x000fe20003800000 */
[----:B------:R-:W3:Y:S02]  /*6ee0*/  @P6 SYNCS.PHASECHK.TRANS64.TRYWAIT P0, [R0+URZ+0x70], R2 ;  /* 0x00007002000065a7 */ /* 0x000ee400080011ff */
[----:B---3--:R-:W-:Y:S01]  /*6ef0*/  @P6 SEL R89, RZ, 0x1, !P0 ;  /* 0x00000001ff596807 */ /* 0x008fe20004000000 */
[----:B--2---:R-:W-:Y:S06]  /*6f00*/  @!P6 BRA `(.L_x_113) ;  /* 0x000000000050e947 */ /* 0x004fec0003800000 */
        /* <DEDUP_REMOVED lines=8> */
[----:B------:R-:W-:Y:S04]  /*6f90*/  SHF.L.U32 R5, R74, 0x1f, RZ ;  /* 0x0000001f4a057819 */ /* 0x000fe800000006ff */
[----:B------:R-:W1:Y:S02]  /*6fa0*/  SYNCS.PHASECHK.TRANS64.TRYWAIT P0, [R0+URZ+0x70], R5 ;  /* 0x00007005000075a7 */ /* 0x000e6400080011ff */
[----:B-1----:R-:W-:Y:S05]  /*6fb0*/  @!P0 BRA `(.L_x_116) ;  /* 0x0000002000388947 */ /* 0x002fea0003800000 */
.L_x_115:
[----:B------:R-:W-:Y:S05]  /*6fc0*/  BSYNC B0 ;  /* 0x0000000000007941 */ /* 0x000fea0003800000 */
.L_x_114:
[----:B------:R-:W-:Y:S02]  /*6fd0*/  ISETP.NE.AND P0, PT, R90, RZ, PT ;  /* 0x000000ff5a00720c */ /* 0x000fe40003f05270 */
[----:B------:R-:W-:Y:S11]  /*6fe0*/  IADD3 R87, PT, PT, R87, 0x1, RZ ;  /* 0x0000000157577810 */ /* 0x000ff60007ffe0ff */
[----:B-1----:R-:W-:Y:S01]  /*6ff0*/  @P0 IMAD.IADD R0, R75, 0x1, R2 ;  /* 0x000000014b000824 */ /* 0x002fe200078e0202 */
[----:B------:R-:W-:Y:S05]  /*7000*/  @P0 WARPSYNC.ALL ;  /* 0x0000000000000948 */ /* 0x000fea0003800000 */
[----:B------:R2:W3:Y:S04]  /*7010*/  @P0 LDSM.16.M88.4 R52, [R4+UR48+0x400] ;  /* 0x000400300434083b */ /* 0x0004e80008000200 */
[----:B------:R2:W4:Y:S04]  /*7020*/  @P0 LDSM.16.M88.4 R48, [R3+0x400] ;  /* 0x000400000330083b */ /* 0x0005280000000200 */
[----:B------:R2:W1:Y:S04]  /*7030*/  @P0 LDSM.16.M88.4 R40, [R2+0x400] ;  /* 0x000400000228083b */ /* 0x0004680000000200 */
[----:B------:R2:W1:Y:S02]  /*7040*/  @P0 LDSM.16.M88.4 R44, [R0+0x400] ;  /* 0x00040000002c083b */ /* 0x0004640000000200 */
.L_x_113:
[----:B------:R-:W-:Y:S05]  /*7050*/  BSYNC B1 ;  /* 0x0000000000017941 */ /* 0x000fea0003800000 */
.L_x_112:
[----:B--2---:R-:W-:Y:S05]  /*7060*/  VIADD R0, R34, 0x40 ;  /* 0x0000004022007836 */ /* 0x004fea0000000000 */
        /* <DEDUP_REMOVED lines=20> */
.L_x_117:
[----:B------:R-:W-:Y:S01]  /*71b0*/  ISETP.NE.AND P6, PT, R81, RZ, PT ;  /* 0x000000ff5100720c */ /* 0x000fe20003fc5270 */
[----:B------:R-:W-:Y:S05]  /*71c0*/  WARPSYNC.ALL ;  /* 0x0000000000007948 */ /* 0x000fea0003800000 */
[----:B------:R-:W-:Y:S01]  /*71d0*/  R2UR UR4, R34 ;  /* 0x00000000220472ca */ /* 0x000fe200000e0000 */
[----:B------:R-:W-:Y:S01]  /*71e0*/  IMAD.U32 R0, RZ, RZ, UR40 ;  /* 0x00000028ff007e24 */ /* 0x000fe2000f8e00ff */
[----:B---3--:R-:W-:Y:S01]  /*71f0*/  LOP3.LUT R20, R52, 0xffffe000, RZ, 0xc0, !PT ;  /* 0xffffe00034147812 */ /* 0x008fe200078ec0ff */
        /* <DEDUP_REMOVED lines=24> */
[----:B----4-:R-:W-:Y:S01]  /*7380*/  LOP3.LUT R18, R48, 0xffffe000, RZ, 0xc0, !PT ;  /* 0xffffe00030127812 */ /* 0x010fe200078ec0ff */
        /* <DEDUP_REMOVED lines=68> */
.L_x_119:
[----:B------:R-:W-:Y:S05]  /*77d0*/  BSYNC.RECONVERGENT B0 ;  /* 0x0000000000007941 */ /* 0x000fea0003800200 */
.L_x_118:
        /* <DEDUP_REMOVED lines=12> */
[----:B------:R-:W-:Y:S04]  /*78a0*/  @P1 IMAD R87, R87, 0x2000, R88 ;  /* 0x0000200057571824 */ /* 0x000fe800078e0258 */
[----:B------:R-:W-:Y:S05]  /*78b0*/  @P1 VIADD R3, R87, UR48 ;  /* 0x0000003057031c36 */ /* 0x000fea0008000000 */
[----:B------:R-:W-:Y:S01]  /*78c0*/  @P1 IADD3 R91, PT, PT, R91, R3, RZ ;  /* 0x000000035b5b1210 */ /* 0x000fe20007ffe0ff */
[----:B------:R-:W-:Y:S01]  /*78d0*/  @P1 IMAD.IADD R3, R75, 0x1, R3 ;  /* 0x000000014b031824 */ /* 0x000fe200078e0203 */
[----:B------:R-:W-:Y:S06]  /*78e0*/  @P0 BRA `(.L_x_123) ;  /* 0x00000000000c0947 */ /* 0x000fec0003800000 */
[----:B------:R-:W-:Y:S04]  /*78f0*/  SHF.L.U32 R0, R74, 0x1f, RZ ;  /* 0x0000001f4a007819 */ /* 0x000fe800000006ff */
[----:B------:R-:W2:Y:S02]  /*7900*/  SYNCS.PHASECHK.TRANS64.TRYWAIT P0, [R2+URZ+0x70], R0 ;  /* 0x00007000020075a7 */ /* 0x000ea400080011ff */
[----:B--2---:R-:W-:Y:S05]  /*7910*/  @!P0 BRA `(.L_x_124) ;  /* 0x0000001400f48947 */ /* 0x004fea0003800000 */
.L_x_123:
[----:B------:R-:W-:Y:S05]  /*7920*/  BSYNC B0 ;  /* 0x0000000000007941 */ /* 0x000fea0003800000 */
.L_x_122:
[----:B------:R-:W-:Y:S11]  /*7930*/  ISETP.NE.AND P0, PT, R90, RZ, PT ;  /* 0x000000ff5a00720c */ /* 0x000ff60003f05270 */
[----:B------:R-:W-:Y:S02]  /*7940*/  @!UPT UIADD3 URZ, UPT, UPT, URZ, URZ, URZ ;  /* 0x000000fffffff290 */ /* 0x000fe4000fffe0ff */
[----:B--2---:R-:W-:Y:S01]  /*7950*/  @P0 IADD3 R0, PT, PT, R75, R91, RZ ;  /* 0x0000005b4b000210 */ /* 0x004fe20007ffe0ff */
[----:B------:R-:W-:Y:S05]  /*7960*/  @P0 WARPSYNC.ALL ;  /* 0x0000000000000948 */ /* 0x000fea0003800000 */
[----:B------:R2:W3:Y:S04]  /*7970*/  @P0 LDSM.16.M88.4 R52, [R87+UR48+0x400] ;  /* 0x000400305734083b */ /* 0x0004e80008000200 */
[----:B------:R2:W4:Y:S04]  /*7980*/  @P0 LDSM.16.M88.4 R48, [R3+0x400] ;  /* 0x000400000330083b */ /* 0x0005280000000200 */
[----:B------:R2:W1:Y:S04]  /*7990*/  @P0 LDSM.16.M88.4 R40, [R91+0x400] ;  /* 0x000400005b28083b */ /* 0x0004680000000200 */
[----:B------:R2:W1:Y:S02]  /*79a0*/  @P0 LDSM.16.M88.4 R44, [R0+0x400] ;  /* 0x00040000002c083b */ /* 0x0004640000000200 */
.L_x_121:
[----:B------:R-:W-:Y:S05]  /*79b0*/  BSYNC B1 ;  /* 0x0000000000017941 */ /* 0x000fea0003800000 */
.L_x_120:
        /* <DEDUP_REMOVED lines=21> */
.L_x_125:
[----:B------:R-:W-:Y:S01]  /*7b10*/  ISETP.NE.AND P0, PT, R77, RZ, PT ;  /* 0x000000ff4d00720c */ /* 0x000fe20003f05270 */
[----:B------:R-:W-:Y:S05]  /*7b20*/  WARPSYNC.ALL ;  /* 0x0000000000007948 */ /* 0x000fea0003800000 */
[----:B------:R-:W-:Y:S01]  /*7b30*/  R2UR UR4, R34 ;  /* 0x00000000220472ca */ /* 0x000fe200000e0000 */
[----:B------:R-:W-:Y:S01]  /*7b40*/  BSSY.RECONVERGENT B0, `(.L_x_126) ;  /* 0x000005c000007945 */ /* 0x000fe20003800200 */
[----:B------:R-:W-:Y:S02]  /*7b50*/  R2UR UR5, R84 ;  /* 0x00000000540572ca */ /* 0x000fe400000e0000 */
[----:B---3--:R-:W-:Y:S02]  /*7b60*/  LOP3.LUT R0, R52, 0xffffe000, RZ, 0xc0, !PT ;  /* 0xffffe00034007812 */ /* 0x008fe400078ec0ff */
[----:B------:R-:W-:Y:S02]  /*7b70*/  LOP3.LUT R2, R53, 0xffffe000, RZ, 0xc0, !PT ;  /* 0xffffe00035027812 */ /* 0x000fe400078ec0ff */
[----:B------:R-:W-:Y:S02]  /*7b80*/  LOP3.LUT R3, R54, 0xffffe000, RZ, 0xc0, !PT ;  /* 0xffffe00036037812 */ /* 0x000fe400078ec0ff */
[----:B------:R-:W-:Y:S02]  /*7b90*/  LOP3.LUT R20, R55, 0xffffe000, RZ, 0xc0, !PT ;  /* 0xffffe00037147812 */ /* 0x000fe400078ec0ff */
[----:B----4-:R-:W-:Y:S01]  /*7ba0*/  LOP3.LUT R21, R48, 0xffffe000, RZ, 0xc0, !PT ;  /* 0xffffe00030157812 */ /* 0x010fe200078ec0ff */
[----:B-1----:R-:W1:Y:S01]  /*7bb0*/  LDTM.16dp128bit.x8 R4, tmem[UR4+0x60] ;  /* 0x00006004000479ee */ /* 0x002e620008180000 */
[----:B------:R-:W-:Y:S01]  /*7bc0*/  LOP3.LUT R34, R49, 0xffffe000, RZ, 0xc0, !PT ;  /* 0xffffe00031227812 */ /* 0x000fe200078ec0ff */
[----:B------:R-:W-:Y:S01]  /*7bd0*/  UIADD3 UR5, UPT, UPT, UR5, 0x100, URZ ;  /* 0x0000010005057890 */ /* 0x000fe2000fffe0ff */
[----:B------:R-:W-:Y:S01]  /*7be0*/  LOP3.LUT R36, R50, 0xffffe000, RZ, 0xc0, !PT ;  /* 0xffffe00032247812 */ /* 0x000fe200078ec0ff */
[----:B------:R-:W-:Y:S01]  /*7bf0*/  NOP ;  /* 0x0000000000007918 */ /* 0x000fe20000000000 */
[----:B------:R-:W-:Y:S01]  /*7c00*/  LOP3.LUT R37, R51, 0xffffe000, RZ, 0xc0, !PT ;  /* 0xffffe00033257812 */ /* 0x000fe200078ec0ff */
[----:B------:R-:W-:Y:S01]  /*7c10*/  UPRMT UR5, UR37, 0x654, UR5 ;  /* 0x0000065425057896 */ /* 0x000fe20008000005 */
[----:B------:R-:W-:Y:S02]  /*7c20*/  LOP3.LUT R38, R40, 0xffffe000, RZ, 0xc0, !PT ;  /* 0xffffe00028267812 */ /* 0x000fe400078ec0ff */
[----:B------:R-:W-:Y:S02]  /*7c30*/  LOP3.LUT R39, R41, 0xffffe000, RZ, 0xc0, !PT ;  /* 0xffffe00029277812 */ /* 0x000fe400078ec0ff */
[----:B------:R-:W-:Y:S02]  /*7c40*/  LOP3.LUT R40, R42, 0xffffe000, RZ, 0xc0, !PT ;  /* 0xffffe0002a287812 */ /* 0x000fe400078ec0ff */
[----:B------:R-:W-:Y:S02]  /*7c50*/  LOP3.LUT R41, R43, 0xffffe000, RZ, 0xc0, !PT ;  /* 0xffffe0002b297812 */ /* 0x000fe400078ec0ff */
[----:B------:R-:W-:Y:S01]  /*7c60*/  LOP3.LUT R42, R44, 0xffffe000, RZ, 0xc0, !PT ;  /* 0xffffe0002c2a7812 */ /* 0x000fe200078ec0ff */
[----:B-1----:R-:W-:Y:S01]  /*7c70*/  SYNCS.ARRIVE.TRANS64.RED.A1T0 RZ, [UR5], RZ ;  /* 0x000000ffffff79a7 */ /* 0x002fe20008100405 */
[----:B------:R-:W-:Y:S02]  /*7c80*/  LOP3.LUT R43, R45, 0xffffe000, RZ, 0xc0, !PT ;  /* 0xffffe0002d2b7812 */ /* 0x000fe400078ec0ff */
[----:B------:R-:W-:Y:S02]  /*7c90*/  LOP3.LUT R44, R46, 0xffffe000, RZ, 0xc0, !PT ;  /* 0xffffe0002e2c7812 */ /* 0x000fe400078ec0ff */
[----:B------:R-:W-:Y:S01]  /*7ca0*/  LOP3.LUT R45, R47, 0xffffe000, RZ, 0xc0, !PT ;  /* 0xffffe0002f2d7812 */ /* 0x000fe200078ec0ff */
[C---:B------:R-:W-:Y:S01]  /*7cb0*/  FMUL R4, R33.reuse, R4 ;  /* 0x0000000421047220 */ /* 0x040fe20000400000 */
[C---:B------:R-:W-:Y:S01]  /*7cc0*/  FMUL R5, R33.reuse, R5 ;  /* 0x0000000521057220 */ /* 0x040fe20000400000 */
[C---:B------:R-:W-:Y:S01]  /*7cd0*/  FMUL R6, R33.reuse, R6 ;  /* 0x0000000621067220 */ /* 0x040fe20000400000 */
[----:B------:R-:W-:Y:S01]  /*7ce0*/  FMUL R7, R33, R7 ;  /* 0x0000000721077220 */ /* 0x000fe20000400000 */
[----:B------:R-:W-:Y:S01]  /*7cf0*/  FFMA R4, R35, R0, R4 ;  /* 0x0000000023047223 */ /* 0x000fe20000000004 */
[----:B------:R-:W-:Y:S01]  /*7d00*/  FMUL R8, R33, R8 ;  /* 0x0000000821087220 */ /* 0x000fe20000400000 */
[----:B------:R-:W-:Y:S01]  /*7d10*/  FFMA R5, R35, R2, R5 ;  /* 0x0000000223057223 */ /* 0x000fe20000000005 */
[----:B------:R-:W-:Y:S01]  /*7d20*/  FMUL R9, R33, R9 ;  /* 0x0000000921097220 */ /* 0x000fe20000400000 */
[----:B------:R-:W-:Y:S01]  /*7d30*/  FFMA R6, R35, R3, R6 ;  /* 0x0000000323067223 */ /* 0x000fe20000000006 */
[----:B------:R-:W-:Y:S01]  /*7d40*/  F2FP.TF32.F32.PACK_B R4, R4 ;  /* 0x00000004ff04723e */ /* 0x000fe200024050ff */
[----:B------:R-:W-:Y:S01]  /*7d50*/  FMUL R10, R33, R10 ;  /* 0x0000000a210a7220 */ /* 0x000fe20000400000 */
[----:B------:R-:W-:Y:S01]  /*7d60*/  F2FP.TF32.F32.PACK_B R5, R5 ;  /* 0x00000005ff05723e */ /* 0x000fe200024050ff */
[----:B------:R-:W-:Y:S01]  /*7d70*/  FFMA R7, R35, R20, R7 ;  /* 0x0000001423077223 */ /* 0x000fe20000000007 */
[----:B------:R-:W-:Y:S01]  /*7d80*/  FMUL R11, R33, R11 ;  /* 0x0000000b210b7220 */ /* 0x000fe20000400000 */
        /* <DEDUP_REMOVED lines=8> */
[----:B------:R-:W-:Y:S01]  /*7e10*/  F2FP.TF32.F32.PACK_B R6, R6 ;  /* 0x00000006ff06723e */ /* 0x000fe200024050ff */
[----:B------:R-:W-:Y:S01]  /*7e20*/  FFMA R12, R35, R38, R12 ;  /* 0x00000026230c7223 */ /* 0x000fe2000000000c */
[----:B------:R-:W-:Y:S01]  /*7e30*/  F2FP.TF32.F32.PACK_B R7, R7 ;  /* 0x00000007ff07723e */ /* 0x000fe200024050ff */
[----:B------:R-:W-:Y:S01]  /*7e40*/  FMUL R16, R33, R16 ;  /* 0x0000001021107220 */ /* 0x000fe20000400000 */
[----:B------:R-:W-:Y:S01]  /*7e50*/  FFMA R13, R35, R39, R13 ;  /* 0x00000027230d7223 */ /* 0x000fe2000000000d */
[----:B------:R-:W-:Y:S01]  /*7e60*/  FMUL R17, R33, R17 ;  /* 0x0000001121117220 */ /* 0x000fe20000400000 */
[----:B------:R-:W-:Y:S01]  /*7e70*/  FFMA R14, R35, R40, R14 ;  /* 0x00000028230e7223 */ /* 0x000fe2000000000e */
[----:B------:R1:W-:Y:S01]  /*7e80*/  STSM.16.M88.4 [R83+0x6400], R4 ;  /* 0x0064000453007844 */ /* 0x0003e20000000200 */
[----:B------:R-:W-:Y:S01]  /*7e90*/  FMUL R18, R33, R18 ;  /* 0x0000001221127220 */ /* 0x000fe20000400000 */
[----:B------:R-:W-:Y:S01]  /*7ea0*/  FFMA R15, R35, R41, R15 ;  /* 0x00000029230f7223 */ /* 0x000fe2000000000f */
[----:B------:R-:W-:Y:S01]  /*7eb0*/  FMUL R19, R33, R19 ;  /* 0x0000001321137220 */ /* 0x000fe20000400000 */
[----:B------:R-:W-:Y:S01]  /*7ec0*/  F2FP.TF32.F32.PACK_B R8, R8 ;  /* 0x00000008ff08723e */ /* 0x000fe200024050ff */
[C---:B------:R-:W-:Y:S01]  /*7ed0*/  FFMA R16, R35.reuse, R42, R16 ;  /* 0x0000002a23107223 */ /* 0x040fe20000000010 */
[----:B------:R-:W-:Y:S01]  /*7ee0*/  F2FP.TF32.F32.PACK_B R9, R9 ;  /* 0x00000009ff09723e */ /* 0x000fe200024050ff */
[C---:B------:R-:W-:Y:S01]  /*7ef0*/  FFMA R17, R35.reuse, R43, R17 ;  /* 0x0000002b23117223 */ /* 0x040fe20000000011 */
[----:B------:R-:W-:Y:S01]  /*7f00*/  F2FP.TF32.F32.PACK_B R10, R10 ;  /* 0x0000000aff0a723e */ /* 0x000fe200024050ff */
[C---:B------:R-:W-:Y:S01]  /*7f10*/  FFMA R18, R35.reuse, R44, R18 ;  /* 0x0000002c23127223 */ /* 0x040fe20000000012 */
[----:B------:R-:W-:Y:S01]  /*7f20*/  F2FP.TF32.F32.PACK_B R11, R11 ;  /* 0x0000000bff0b723e */ /* 0x000fe200024050ff */
[----:B------:R-:W-:Y:S01]  /*7f30*/  FFMA R19, R35, R45, R19 ;  /* 0x0000002d23137223 */ /* 0x000fe20000000013 */
[----:B------:R-:W-:Y:S02]  /*7f40*/  F2FP.TF32.F32.PACK_B R12, R12 ;  /* 0x0000000cff0c723e */ /* 0x000fe400024050ff */
[----:B------:R-:W-:Y:S01]  /*7f50*/  F2FP.TF32.F32.PACK_B R13, R13 ;  /* 0x0000000dff0d723e */ /* 0x000fe200024050ff */
[----:B------:R1:W-:Y:S01]  /*7f60*/  STSM.16.M88.4 [R82+0x6400], R8 ;  /* 0x0064000852007844 */ /* 0x0003e20000000200 */
[----:B------:R-:W-:Y:S02]  /*7f70*/  F2FP.TF32.F32.PACK_B R14, R14 ;  /* 0x0000000eff0e723e */ /* 0x000fe400024050ff */
[----:B------:R-:W-:Y:S02]  /*7f80*/  F2FP.TF32.F32.PACK_B R15, R15 ;  /* 0x0000000fff0f723e */ /* 0x000fe400024050ff */
[----:B------:R-:W-:Y:S02]  /*7f90*/  F2FP.TF32.F32.PACK_B R16, R16 ;  /* 0x00000010ff10723e */ /* 0x000fe400024050ff */
[----:B------:R-:W-:Y:S01]  /*7fa0*/  F2FP.TF32.F32.PACK_B R17, R17 ;  /* 0x00000011ff11723e */ /* 0x000fe200024050ff */
[----:B------:R1:W-:Y:S01]  /*7fb0*/  STSM.16.M88.4 [R85+0x6000], R12 ;  /* 0x0060000c55007844 */ /* 0x0003e20000000200 */
[----:B------:R-:W-:Y:S02]  /*7fc0*/  F2FP.TF32.F32.PACK_B R18, R18 ;  /* 0x00000012ff12723e */ /* 0x000fe400024050ff */
[----:B------:R-:W-:Y:S05]  /*7fd0*/  F2FP.TF32.F32.PACK_B R19, R19 ;  /* 0x00000013ff13723e */ /* 0x000fea00024050ff */
        /* <DEDUP_REMOVED lines=18> */
.L_x_127:
[----:B------:R-:W-:Y:S05]  /*8100*/  BSYNC.RECONVERGENT B0 ;  /* 0x0000000000007941 */ /* 0x000fea0003800200 */
.L_x_126:
[----:B------:R-:W-:Y:S01]  /*8110*/  BAR.SYNC.DEFER_BLOCKING 0x1, 0x80 ;  /* 0x0042000000007b1d */ /* 0x000fe20000010000 */
[----:B------:R-:W-:Y:S01]  /*8120*/  UISETP.NE.AND UP0, UPT, UR49, -0x4, UPT ;  /* 0xfffffffc3100788c */ /* 0x000fe2000bf05270 */
[----:B------:R-:W-:Y:S08]  /*8130*/  IADD3 R31, PT, PT, R31, 0x1, RZ ;  /* 0x000000011f1f7810 */ /* 0x000ff00007ffe0ff */
[----:B------:R-:W-:Y:S05]  /*8140*/  BRA.U !UP0, `(.L_x_128) ;  /* 0x0000000108287547 */ /* 0x000fea000b800000 */
[----:B------:R-:W-:Y:S01]  /*8150*/  ISETP.NE.AND P0, PT, R81, RZ, PT ;  /* 0x000000ff5100720c */ /* 0x000fe20003f05270 */
[----:B------:R-:W-:Y:S01]  /*8160*/  IMAD.U32 R2, RZ, RZ, UR51 ;  /* 0x00000033ff027e24 */ /* 0x000fe2000f8e00ff */
[----:B------:R-:W-:Y:S01]  /*8170*/  UIADD3 UR51, UPT, UPT, UR51, 0x1, URZ ;  /* 0x0000000133337890 */ /* 0x000fe2000fffe0ff */
[----:B------:R-:W-:Y:S03]  /*8180*/  IMAD.U32 R0, RZ, RZ, UR37 ;  /* 0x00000025ff007e24 */ /* 0x000fe6000f8e00ff */
[----:B------:R-:W-:Y:S04]  /*8190*/  UISETP.NE.AND UP0, UPT, UR51, 0x4, UPT ;  /* 0x000000043300788c */ /* 0x000fe8000bf05270 */
[----:B------:R-:W-:Y:S03]  /*81a0*/  USEL UR51, UR51, URZ, UP0 ;  /* 0x000000ff33337287 */ /* 0x000fe60008000000 */
[----:B------:R-:W-:Y:S05]  /*81b0*/  @P0 LEA R2, R2, UR48, 0x3 ;  /* 0x0000003002020c11 */ /* 0x000fea000f8e18ff */
[----:B------:R-:W-:Y:S05]  /*81c0*/  @P0 VIADD R2, R2, 0x90 ;  /* 0x0000009002020836 */ /* 0x000fea0000000000 */
[----:B------:R-:W-:Y:S04]  /*81d0*/  @P0 PRMT R0, R0, 0x654, R2 ;  /* 0x0000065400000816 */ /* 0x000fe80000000002 */
[----:B------:R2:W-:Y:S03]  /*81e0*/  @P0 SYNCS.ARRIVE.TRANS64.RED.A1T0 RZ, [R0+URZ], RZ ;  /* 0x000000ff00ff09a7 */ /* 0x0005e600081004ff */
.L_x_128:
[----:B------:R-:W-:Y:S01]  /*81f0*/  ISETP.NE.AND P2, PT, R78, RZ, PT ;  /* 0x000000ff4e00720c */ /* 0x000fe20003f45270 */
[----:B------:R-:W-:Y:S01]  /*8200*/  UIADD3 UR49, UPT, UPT, UR49, 0x4, URZ ;  /* 0x0000000431317890 */ /* 0x000fe2000fffe0ff */
[----:B------:R-:W-:Y:S01]  /*8210*/  ISETP.NE.AND P0, PT, R80, 0x2, PT ;  /* 0x000000025000780c */ /* 0x000fe20003f05270 */
[----:B-1----:R-:W-:Y:S01]  /*8220*/  IMAD.IADD R14, R29, 0x1, R62 ;  /* 0x000000011d0e7824 */ /* 0x002fe200078e023e */
[----:B------:R-:W-:Y:S01]  /*8230*/  ISETP.NE.AND P1, PT, R31, 0x4, PT ;  /* 0x000000041f00780c */ /* 0x000fe20003f25270 */
[----:B------:R-:W-:Y:S01]  /*8240*/  IMAD.IADD R15, R30, 0x1, R63 ;  /* 0x000000011e0f7824 */ /* 0x000fe200078e023f */
[----:B------:R-:W-:Y:S02]  /*8250*/  SEL R2, RZ, 0x1, P0 ;  /* 0x00000001ff027807 */ /* 0x000fe40000000000 */
[----:B--2---:R-:W-:Y:S02]  /*8260*/  SEL R0, RZ, 0x1, P1 ;  /* 0x00000001ff007807 */ /* 0x004fe40000800000 */
[----:B------:R-:W-:Y:S02]  /*8270*/  LOP3.LUT R72, R72, R2, RZ, 0x3c, !PT ;  /* 0x0000000248487212 */ /* 0x000fe400078e3cff */
[----:B------:R-:W-:Y:S02]  /*8280*/  LOP3.LUT R73, R73, R0, RZ, 0x3c, !PT ;  /* 0x0000000049497212 */ /* 0x000fe400078e3cff */
[----:B------:R-:W-:Y:S02]  /*8290*/  @P2 R2UR UR36, R71 ;  /* 0x00000000472422ca */ /* 0x000fe400000e0000 */
[----:B------:R-:W-:Y:S02]  /*82a0*/  SEL R80, R80, RZ, P0 ;  /* 0x000000ff50507207 */ /* 0x000fe40000000000 */
[----:B------:R-:W-:Y:S01]  /*82b0*/  SEL R31, R31, RZ, P1 ;  /* 0x000000ff1f1f7207 */ /* 0x000fe20000800000 */
[----:B------:R-:W-:Y:S10]  /*82c0*/  @P2 BRA `(.L_x_129) ;  /* 0xffffffcc00082947 */ /* 0x000ff4000383ffff */
[----:B------:R-:W-:-:S09]  /*82d0*/  UISETP.NE.AND UP0, UPT, UR50, URZ, UPT ;  /* 0x000000ff3200728c */ /* 0x000fd2000bf05270 */
[----:B------:R-:W-:Y:S05]  /*82e0*/  BRA.U !UP0, `(.L_x_130) ;  /* 0x0000000108487547 */ /* 0x000fea000b800000 */
[----:B------:R-:W1:Y:S02]  /*82f0*/  LDCU.64 UR4, c[0x0][0x890] ;  /* 0x00011200ff0477ac */ /* 0x000e640008000a00 */
[----:B-1----:R-:W-:-:S04]  /*8300*/  UISETP.NE.U32.AND UP0, UPT, UR4, URZ, UPT ;  /* 0x000000ff0400728c */ /* 0x002fc8000bf05070 */
[----:B------:R-:W-:-:S09]  /*8310*/  UISETP.NE.AND.EX UP0, UPT, UR5, URZ, UPT, UP0 ;  /* 0x000000ff0500728c */ /* 0x000fd2000bf05300 */
[----:B------:R-:W-:Y:S05]  /*8320*/  BRA.U UP0, `(.L_x_131) ;  /* 0x00000001000c7547 */ /* 0x000fea000b800000 */
[----:B------:R-:W-:-:S13]  /*8330*/  FSETP.NEU.AND P0, PT, R35, RZ, PT ;  /* 0x000000ff2300720b */ /* 0x000fda0003f0d000 */
[----:B------:R-:W-:Y:S05]  /*8340*/  @!P0 EXIT ;  /* 0x000000000000894d */ /* 0x000fea0003800000 */
[----:B------:R-:W-:Y:S05]  /*8350*/  BRA `(.L_x_130) ;  /* 0x00000000002c7947 */ /* 0x000fea0003800000 */
.L_x_131:
[----:B------:R-:W-:Y:S01]  /*8360*/  ISETP.NE.AND P0, PT, R79, RZ, PT ;  /* 0x000000ff4f00720c */ /* 0x000fe20003f05270 */
[----:B------:R-:W-:-:S12]  /*8370*/  BSSY.RECONVERGENT B0, `(.L_x_130) ;  /* 0x0000009000007945 */ /* 0x000fd80003800200 */
[----:B------:R-:W-:Y:S05]  /*8380*/  @P0 BRA `(.L_x_132) ;  /* 0x0000000000140947 */ /* 0x000fea0003800000 */
[----:B------:R-:W1:Y:S02]  /*8390*/  LDCU.64 UR4, c[0x0][0x888] ;  /* 0x00011100ff0477ac */ /* 0x000e640008000a00 */
[----:B-1----:R-:W-:-:S04]  /*83a0*/  ISETP.NE.U32.AND P0, PT, RZ, UR4, PT ;  /* 0x00000004ff007c0c */ /* 0x002fc8000bf05070 */
[----:B------:R-:W-:-:S13]  /*83b0*/  ISETP.NE.AND.EX P0, PT, RZ, UR5, PT, P0 ;  /* 0x00000005ff007c0c */ /* 0x000fda000bf05300 */
[----:B------:R-:W-:Y:S05]  /*83c0*/  @!P0 EXIT ;  /* 0x000000000000894d */ /* 0x000fea0003800000 */
[----:B------:R-:W-:Y:S05]  /*83d0*/  BRA `(.L_x_133) ;  /* 0x0000000000087947 */ /* 0x000fea0003800000 */
.L_x_132:
[----:B------:R-:W-:-:S13]  /*83e0*/  FSETP.NEU.AND P0, PT, R35, RZ, PT ;  /* 0x000000ff2300720b */ /* 0x000fda0003f0d000 */
[----:B------:R-:W-:Y:S05]  /*83f0*/  @!P0 EXIT ;  /* 0x000000000000894d */ /* 0x000fea0003800000 */
.L_x_133:
[----:B------:R-:W-:Y:S05]  /*8400*/  BSYNC.RECONVERGENT B0 ;  /* 0x0000000000007941 */ /* 0x000fea0003800200 */
.L_x_130:
[----:B------:R-:W-:Y:S01]  /*8410*/  ULEA UR4, UR51, UR48, 0x3 ;  /* 0x0000003033047291 */ /* 0x000fe2000f8e18ff */
[----:B------:R-:W-:-:S04]  /*8420*/  DEPBAR.LE SB0, 0x0 ;  /* 0x000080000000791a */ /* 0x000fc80000000000 */
[----:B------:R-:W-:-:S04]  /*8430*/  UIADD3 UR4, UPT, UPT, UR4, 0x90, URZ ;  /* 0x0000009004047890 */ /* 0x000fc8000fffe0ff */
[----:B------:R-:W-:-:S09]  /*8440*/  UPRMT UR4, UR37, 0x654, UR4 ;  /* 0x0000065425047896 */ /* 0x000fd20008000004 */
[----:B------:R-:W-:Y:S01]  /*8450*/  SYNCS.ARRIVE.TRANS64.RED.A1T0 RZ, [UR4], RZ ;  /* 0x000000ffffff79a7 */ /* 0x000fe20008100404 */
[----:B------:R-:W-:Y:S05]  /*8460*/  EXIT ;  /* 0x000000000000794d */ /* 0x000fea0003800000 */
.L_x_19:
[----:B--2---:R2:W1:Y:S02]  /*8470*/  SYNCS.PHASECHK.TRANS64.TRYWAIT P0, [R2+URZ+0x130], R3 ;  /* 0x00013003020075a7 */ /* 0x00446400080011ff */
[----:B-1----:R-:W-:Y:S05]  /*8480*/  @!P0 NANOSLEEP.SYNCS 0x989680 ;  /* 0x009896800000895d */ /* 0x002fea0003900000 */
[----:B------:R-:W1:Y:S02]  /*8490*/  @!P0 SYNCS.PHASECHK.TRANS64 P0, [R2+URZ+0x130], R3 ;  /* 0x00013003020085a7 */ /* 0x000e6400080010ff */
[----:B-1----:R-:W-:Y:S05]  /*84a0*/  @!P0 BRA `(.L_x_19) ;  /* 0xfffffffc00f08947 */ /* 0x002fea000383ffff */
[----:B------:R-:W-:Y:S05]  /*84b0*/  BRA `(.L_x_134) ;  /* 0xffffff9000607947 */ /* 0x000fea000383ffff */
.L_x_22:
[----:B-1----:R-:W-:-:S07]  /*84c0*/  MOV R2, UR33 ;  /* 0x0000002100027c02 */ /* 0x002fce0008000f00 */
.L_x_135:
[----:B-1----:R1:W2:Y:S02]  /*84d0*/  SYNCS.PHASECHK.TRANS64.TRYWAIT P0, [R2+URZ+0x38], R4 ;  /* 0x00003804020075a7 */ /* 0x0022a400080011ff */
[----:B--2---:R-:W-:Y:S05]  /*84e0*/  @!P0 NANOSLEEP.SYNCS 0x989680 ;  /* 0x009896800000895d */ /* 0x004fea0003900000 */
[----:B------:R-:W2:Y:S02]  /*84f0*/  @!P0 SYNCS.PHASECHK.TRANS64 P0, [R2+URZ+0x38], R4 ;  /* 0x00003804020085a7 */ /* 0x000ea400080010ff */
[----:B--2---:R-:W-:Y:S05]  /*8500*/  @!P0 BRA `(.L_x_135) ;  /* 0xfffffffc00f08947 */ /* 0x004fea000383ffff */
[----:B------:R-:W-:Y:S05]  /*8510*/  BRA `(.L_x_21) ;  /* 0xffffff9000b07947 */ /* 0x000fea000383ffff */
.L_x_28:
[----:B-1----:R-:W-:-:S07]  /*8520*/  MOV R2, UR17 ;  /* 0x0000001100027c02 */ /* 0x002fce0008000f00 */
.L_x_136:
[----:B-1----:R1:W2:Y:S02]  /*8530*/  SYNCS.PHASECHK.TRANS64.TRYWAIT P0, [R2+URZ+0x38], R4 ;  /* 0x00003804020075a7 */ /* 0x0022a400080011ff */
[----:B--2---:R-:W-:Y:S05]  /*8540*/  @!P0 NANOSLEEP.SYNCS 0x989680 ;  /* 0x009896800000895d */ /* 0x004fea0003900000 */
[----:B------:R-:W2:Y:S02]  /*8550*/  @!P0 SYNCS.PHASECHK.TRANS64 P0, [R2+URZ+0x38], R4 ;  /* 0x00003804020085a7 */ /* 0x000ea400080010ff */
[----:B--2---:R-:W-:Y:S05]  /*8560*/  @!P0 BRA `(.L_x_136) ;  /* 0xfffffffc00f08947 */ /* 0x004fea000383ffff */
[----:B------:R-:W-:Y:S05]  /*8570*/  BRA `(.L_x_27) ;  /* 0xffffff9400587947 */ /* 0x000fea000383ffff */
.L_x_32:
[----:B-1----:R1:W2:Y:S02]  /*8580*/  SYNCS.PHASECHK.TRANS64.TRYWAIT P0, [R2+URZ+0xc0], R3 ;  /* 0x0000c003020075a7 */ /* 0x0022a400080011ff */
[----:B--2---:R-:W-:Y:S05]  /*8590*/  @!P0 NANOSLEEP.SYNCS 0x989680 ;  /* 0x009896800000895d */ /* 0x004fea0003900000 */
[----:B------:R-:W2:Y:S02]  /*85a0*/  @!P0 SYNCS.PHASECHK.TRANS64 P0, [R2+URZ+0xc0], R3 ;  /* 0x0000c003020085a7 */ /* 0x000ea400080010ff */
[----:B--2---:R-:W-:Y:S05]  /*85b0*/  @!P0 BRA `(.L_x_32) ;  /* 0xfffffffc00f08947 */ /* 0x004fea000383ffff */
[----:B------:R-:W-:Y:S05]  /*85c0*/  BRA `(.L_x_137) ;  /* 0xffffff9400e87947 */ /* 0x000fea000383ffff */
.L_x_36:
[----:B----4-:R-:W-:-:S07]  /*85d0*/  MOV R0, UR5 ;  /* 0x0000000500007c02 */ /* 0x010fce0008000f00 */
.L_x_138:
[----:B-1----:R1:W2:Y:S02]  /*85e0*/  SYNCS.PHASECHK.TRANS64.TRYWAIT P0, [R0+URZ], R2 ;  /* 0x00000002000075a7 */ /* 0x0022a400080011ff */
[----:B--2---:R-:W-:Y:S05]  /*85f0*/  @!P0 NANOSLEEP.SYNCS 0x989680 ;  /* 0x009896800000895d */ /* 0x004fea0003900000 */
[----:B------:R-:W2:Y:S02]  /*8600*/  @!P0 SYNCS.PHASECHK.TRANS64 P0, [R0+URZ], R2 ;  /* 0x00000002000085a7 */ /* 0x000ea400080010ff */
[----:B--2---:R-:W-:Y:S05]  /*8610*/  @!P0 BRA `(.L_x_138) ;  /* 0xfffffffc00f08947 */ /* 0x004fea000383ffff */
[----:B------:R-:W-:Y:S05]  /*8620*/  BRA `(.L_x_139) ;  /* 0xffffff9c00587947 */ /* 0x000fea000383ffff */
.L_x_37:
[----:B----4-:R-:W-:-:S07]  /*8630*/  MOV R0, UR5 ;  /* 0x0000000500007c02 */ /* 0x010fce0008000f00 */
.L_x_140:
[----:B-1----:R1:W2:Y:S02]  /*8640*/  SYNCS.PHASECHK.TRANS64.TRYWAIT P0, [R0+URZ], R3 ;  /* 0x00000003000075a7 */ /* 0x0022a400080011ff */
[----:B--2---:R-:W-:Y:S05]  /*8650*/  @!P0 NANOSLEEP.SYNCS 0x989680 ;  /* 0x009896800000895d */ /* 0x004fea0003900000 */
[----:B------:R-:W2:Y:S02]  /*8660*/  @!P0 SYNCS.PHASECHK.TRANS64 P0, [R0+URZ], R3 ;  /* 0x00000003000085a7 */ /* 0x000ea400080010ff */
[----:B--2---:R-:W-:Y:S05]  /*8670*/  @!P0 BRA `(.L_x_140) ;  /* 0xfffffffc00f08947 */ /* 0x004fea000383ffff */
[----:B------:R-:W-:Y:S05]  /*8680*/  BRA `(.L_x_141) ;  /* 0xffffff9c00647947 */ /* 0x000fea000383ffff */
.L_x_38:
[----:B----4-:R-:W-:-:S07]  /*8690*/  MOV R0, UR5 ;  /* 0x0000000500007c02 */ /* 0x010fce0008000f00 */
.L_x_142:
[----:B-1----:R1:W2:Y:S02]  /*86a0*/  SYNCS.PHASECHK.TRANS64.TRYWAIT P0, [R0+URZ], R3 ;  /* 0x00000003000075a7 */ /* 0x0022a400080011ff */
[----:B--2---:R-:W-:Y:S05]  /*86b0*/  @!P0 NANOSLEEP.SYNCS 0x989680 ;  /* 0x009896800000895d */ /* 0x004fea0003900000 */
[----:B------:R-:W2:Y:S02]  /*86c0*/  @!P0 SYNCS.PHASECHK.TRANS64 P0, [R0+URZ], R3 ;  /* 0x00000003000085a7 */ /* 0x000ea400080010ff */
[----:B--2---:R-:W-:Y:S05]  /*86d0*/  @!P0 BRA `(.L_x_142) ;  /* 0xfffffffc00f08947 */ /* 0x004fea000383ffff */
[----:B------:R-:W-:Y:S05]  /*86e0*/  BRA `(.L_x_143) ;  /* 0xffffff9c00707947 */ /* 0x000fea000383ffff */
.L_x_39:
[----:B----4-:R-:W-:-:S07]  /*86f0*/  MOV R0, UR5 ;  /* 0x0000000500007c02 */ /* 0x010fce0008000f00 */
.L_x_144:
[----:B-1----:R1:W2:Y:S02]  /*8700*/  SYNCS.PHASECHK.TRANS64.TRYWAIT P0, [R0+URZ], R3 ;  /* 0x00000003000075a7 */ /* 0x0022a400080011ff */
[----:B--2---:R-:W-:Y:S05]  /*8710*/  @!P0 NANOSLEEP.SYNCS 0x989680 ;  /* 0x009896800000895d */ /* 0x004fea0003900000 */
[----:B------:R-:W2:Y:S02]  /*8720*/  @!P0 SYNCS.PHASECHK.TRANS64 P0, [R0+URZ], R3 ;  /* 0x00000003000085a7 */ /* 0x000ea400080010ff */
[----:B--2---:R-:W-:Y:S05]  /*8730*/  @!P0 BRA `(.L_x_144) ;  /* 0xfffffffc00f08947 */ /* 0x004fea000383ffff */
[----:B------:R-:W-:Y:S05]  /*8740*/  BRA `(.L_x_145) ;  /* 0xffffff9c007c7947 */ /* 0x000fea000383ffff */
.L_x_40:
[----:B----4-:R-:W-:-:S07]  /*8750*/  MOV R0, UR5 ;  /* 0x0000000500007c02 */ /* 0x010fce0008000f00 */
.L_x_146:
[----:B-1----:R1:W2:Y:S02]  /*8760*/  SYNCS.PHASECHK.TRANS64.TRYWAIT P0, [R0+URZ], R3 ;  /* 0x00000003000075a7 */ /* 0x0022a400080011ff */
[----:B--2---:R-:W-:Y:S05]  /*8770*/  @!P0 NANOSLEEP.SYNCS 0x989680 ;  /* 0x009896800000895d */ /* 0x004fea0003900000 */
[----:B------:R-:W2:Y:S02]  /*8780*/  @!P0 SYNCS.PHASECHK.TRANS64 P0, [R0+URZ], R3 ;  /* 0x00000003000085a7 */ /* 0x000ea400080010ff */
[----:B--2---:R-:W-:Y:S05]  /*8790*/  @!P0 BRA `(.L_x_146) ;  /* 0xfffffffc00f08947 */ /* 0x004fea000383ffff */
[----:B------:R-:W-:Y:S05]  /*87a0*/  BRA `(.L_x_147) ;  /* 0xffffff9c00887947 */ /* 0x000fea000383ffff */
.L_x_41:
[----:B----4-:R-:W-:-:S07]  /*87b0*/  MOV R0, UR5 ;  /* 0x0000000500007c02 */ /* 0x010fce0008000f00 */
.L_x_148:
[----:B-1----:R1:W2:Y:S02]  /*87c0*/  SYNCS.PHASECHK.TRANS64.TRYWAIT P0, [R0+URZ], R3 ;  /* 0x00000003000075a7 */ /* 0x0022a400080011ff */
[----:B--2---:R-:W-:Y:S05]  /*87d0*/  @!P0 NANOSLEEP.SYNCS 0x989680 ;  /* 0x009896800000895d */ /* 0x004fea0003900000 */
[----:B------:R-:W2:Y:S02]  /*87e0*/  @!P0 SYNCS.PHASECHK.TRANS64 P0, [R0+URZ], R3 ;  /* 0x00000003000085a7 */ /* 0x000ea400080010ff */
[----:B--2---:R-:W-:Y:S05]  /*87f0*/  @!P0 BRA `(.L_x_148) ;  /* 0xfffffffc00f08947 */ /* 0x004fea000383ffff */
[----:B------:R-:W-:Y:S05]  /*8800*/  BRA `(.L_x_149) ;  /* 0xffffff9c00947947 */ /* 0x000fea000383ffff */
.L_x_44:
[----:B-1----:R1:W2:Y:S02]  /*8810*/  SYNCS.PHASECHK.TRANS64.TRYWAIT P0, [R0+URZ+0x120], R4 ;  /* 0x00012004000075a7 */ /* 0x0022a400080011ff */
[----:B--2---:R-:W-:Y:S05]  /*8820*/  @!P0 NANOSLEEP.SYNCS 0x989680 ;  /* 0x009896800000895d */ /* 0x004fea0003900000 */
[----:B------:R-:W2:Y:S02]  /*8830*/  @!P0 SYNCS.PHASECHK.TRANS64 P0, [R0+URZ+0x120], R4 ;  /* 0x00012004000085a7 */ /* 0x000ea400080010ff */
[----:B--2---:R-:W-:Y:S05]  /*8840*/  @!P0 BRA `(.L_x_44) ;  /* 0xfffffffc00f08947 */ /* 0x004fea000383ffff */
[----:B------:R-:W-:Y:S05]  /*8850*/  BRA `(.L_x_150) ;  /* 0xffffff9c00f07947 */ /* 0x000fea000383ffff */
.L_x_45:
[----:B------:R-:W-:-:S07]  /*8860*/  MOV R0, UR5 ;  /* 0x0000000500007c02 */ /* 0x000fce0008000f00 */
.L_x_151:
[----:B-1----:R1:W2:Y:S02]  /*8870*/  SYNCS.PHASECHK.TRANS64.TRYWAIT P0, [R0+URZ+0xd0], R5 ;  /* 0x0000d005000075a7 */ /* 0x0022a400080011ff */
[----:B--2---:R-:W-:Y:S05]  /*8880*/  @!P0 NANOSLEEP.SYNCS 0x989680 ;  /* 0x009896800000895d */ /* 0x004fea0003900000 */
[----:B------:R-:W2:Y:S02]  /*8890*/  @!P0 SYNCS.PHASECHK.TRANS64 P0, [R0+URZ+0xd0], R5 ;  /* 0x0000d005000085a7 */ /* 0x000ea400080010ff */
[----:B--2---:R-:W-:Y:S05]  /*88a0*/  @!P0 BRA `(.L_x_151) ;  /* 0xfffffffc00f08947 */ /* 0x004fea000383ffff */
[----:B------:R-:W-:Y:S05]  /*88b0*/  BRA `(.L_x_152) ;  /* 0xffffffa000007947 */ /* 0x000fea000383ffff */
.L_x_46:
[----:B-1----:R1:W2:Y:S02]  /*88c0*/  SYNCS.PHASECHK.TRANS64.TRYWAIT P1, [R0+URZ+0xc0], R4 ;  /* 0x0000c004000075a7 */ /* 0x0022a400080211ff */
[----:B--2---:R-:W-:Y:S05]  /*88d0*/  @!P1 NANOSLEEP.SYNCS 0x989680 ;  /* 0x009896800000995d */ /* 0x004fea0003900000 */
[----:B------:R-:W2:Y:S02]  /*88e0*/  @!P1 SYNCS.PHASECHK.TRANS64 P1, [R0+URZ+0xc0], R4 ;  /* 0x0000c004000095a7 */ /* 0x000ea400080210ff */
[----:B--2---:R-:W-:Y:S05]  /*88f0*/  @!P1 BRA `(.L_x_46) ;  /* 0xfffffffc00f09947 */ /* 0x004fea000383ffff */
[----:B------:R-:W-:Y:S05]  /*8900*/  BRA `(.L_x_153) ;  /* 0xffffffa000307947 */ /* 0x000fea000383ffff */
.L_x_49:
[----:B------:R-:W-:-:S07]  /*8910*/  MOV R0, UR5 ;  /* 0x0000000500007c02 */ /* 0x000fce0008000f00 */
.L_x_154:
[----:B-1----:R1:W2:Y:S02]  /*8920*/  SYNCS.PHASECHK.TRANS64.TRYWAIT P0, [R0+URZ+0xd0], R2 ;  /* 0x0000d002000075a7 */ /* 0x0022a400080011ff */
[----:B--2---:R-:W-:Y:S05]  /*8930*/  @!P0 NANOSLEEP.SYNCS 0x989680 ;  /* 0x009896800000895d */ /* 0x004fea0003900000 */
[----:B------:R-:W2:Y:S02]  /*8940*/  @!P0 SYNCS.PHASECHK.TRANS64 P0, [R0+URZ+0xd0], R2 ;  /* 0x0000d002000085a7 */ /* 0x000ea400080010ff */
[----:B--2---:R-:W-:Y:S05]  /*8950*/  @!P0 BRA `(.L_x_154) ;  /* 0xfffffffc00f08947 */ /* 0x004fea000383ffff */
[----:B------:R-:W-:Y:S05]  /*8960*/  BRA `(.L_x_48) ;  /* 0xffffffa000847947 */ /* 0x000fea000383ffff */
.L_x_56:
[----:B-1----:R1:W2:Y:S02]  /*8970*/  SYNCS.PHASECHK.TRANS64.TRYWAIT P1, [R0+URZ+0xc0], R2 ;  /* 0x0000c002000075a7 */ /* 0x0022a400080211ff */
[----:B--2---:R-:W-:Y:S05]  /*8980*/  @!P1 NANOSLEEP.SYNCS 0x989680 ;  /* 0x009896800000995d */ /* 0x004fea0003900000 */
[----:B------:R-:W2:Y:S02]  /*8990*/  @!P1 SYNCS.PHASECHK.TRANS64 P1, [R0+URZ+0xc0], R2 ;  /* 0x0000c002000095a7 */ /* 0x000ea400080210ff */
[----:B--2---:R-:W-:Y:S05]  /*89a0*/  @!P1 BRA `(.L_x_56) ;  /* 0xfffffffc00f09947 */ /* 0x004fea000383ffff */
[----:B------:R-:W-:Y:S05]  /*89b0*/  BRA `(.L_x_155) ;  /* 0xffffffa400f47947 */ /* 0x000fea000383ffff */
.L_x_57:
[----:B------:R-:W-:-:S07]  /*89c0*/  MOV R2, UR7 ;  /* 0x0000000700027c02 */ /* 0x000fce0008000f00 */
.L_x_156:
[----:B-1----:R1:W2:Y:S02]  /*89d0*/  SYNCS.PHASECHK.TRANS64.TRYWAIT P0, [R2+URZ+0x100], R0 ;  /* 0x00010000020075a7 */ /* 0x0022a400080011ff */
[----:B--2---:R-:W-:Y:S05]  /*89e0*/  @!P0 NANOSLEEP.SYNCS 0x989680 ;  /* 0x009896800000895d */ /* 0x004fea0003900000 */
[----:B------:R-:W2:Y:S02]  /*89f0*/  @!P0 SYNCS.PHASECHK.TRANS64 P0, [R2+URZ+0x100], R0 ;  /* 0x00010000020085a7 */ /* 0x000ea400080010ff */
[----:B--2---:R-:W-:Y:S05]  /*8a00*/  @!P0 BRA `(.L_x_156) ;  /* 0xfffffffc00f08947 */ /* 0x004fea000383ffff */
[----:B------:R-:W-:Y:S05]  /*8a10*/  BRA `(.L_x_157) ;  /* 0xffffffa800447947 */ /* 0x000fea000383ffff */
.L_x_60:
[----:B------:R-:W-:Y:S07]  /*8a20*/  MOV R0, UR6 ;  /* 0x0000000600007c02 */ /* 0x000fee0008000f00 */
.L_x_158:
[----:B-1----:R1:W2:Y:S02]  /*8a30*/  SYNCS.PHASECHK.TRANS64.TRYWAIT P0, [R0+URZ], R2 ;  /* 0x00000002000075a7 */ /* 0x0022a400080011ff */
[----:B--2---:R-:W-:Y:S05]  /*8a40*/  @!P0 NANOSLEEP.SYNCS 0x989680 ;  /* 0x009896800000895d */ /* 0x004fea0003900000 */
[----:B------:R-:W2:Y:S02]  /*8a50*/  @!P0 SYNCS.PHASECHK.TRANS64 P0, [R0+URZ], R2 ;  /* 0x00000002000085a7 */ /* 0x000ea400080010ff */
[----:B--2---:R-:W-:Y:S05]  /*8a60*/  @!P0 BRA `(.L_x_158) ;  /* 0xfffffffc00f08947 */ /* 0x004fea000383ffff */
[----:B------:R-:W-:Y:S05]  /*8a70*/  BRA `(.L_x_59) ;  /* 0xffffffa800607947 */ /* 0x000fea000383ffff */
.L_x_63:
[----:B------:R-:W-:-:S07]  /*8a80*/  MOV R0, UR6 ;  /* 0x0000000600007c02 */ /* 0x000fce0008000f00 */
.L_x_159:
[----:B--2---:R2:W4:Y:S02]  /*8a90*/  SYNCS.PHASECHK.TRANS64.TRYWAIT P0, [R0+URZ], R2 ;  /* 0x00000002000075a7 */ /* 0x00452400080011ff */
[----:B----4-:R-:W-:Y:S05]  /*8aa0*/  @!P0 NANOSLEEP.SYNCS 0x989680 ;  /* 0x009896800000895d */ /* 0x010fea0003900000 */
[----:B------:R-:W4:Y:S02]  /*8ab0*/  @!P0 SYNCS.PHASECHK.TRANS64 P0, [R0+URZ], R2 ;  /* 0x00000002000085a7 */ /* 0x000f2400080010ff */
[----:B----4-:R-:W-:Y:S05]  /*8ac0*/  @!P0 BRA `(.L_x_159) ;  /* 0xfffffffc00f08947 */ /* 0x010fea000383ffff */
[----:B------:R-:W-:Y:S05]  /*8ad0*/  BRA `(.L_x_160) ;  /* 0xffffffac003c7947 */ /* 0x000fea000383ffff */
.L_x_64:
[----:B------:R-:W-:-:S07]  /*8ae0*/  MOV R0, UR6 ;  /* 0x0000000600007c02 */ /* 0x000fce0008000f00 */
.L_x_161:
[----:B-1----:R1:W2:Y:S02]  /*8af0*/  SYNCS.PHASECHK.TRANS64.TRYWAIT P0, [R0+URZ], R3 ;  /* 0x00000003000075a7 */ /* 0x0022a400080011ff */
[----:B--2---:R-:W-:Y:S05]  /*8b00*/  @!P0 NANOSLEEP.SYNCS 0x989680 ;  /* 0x009896800000895d */ /* 0x004fea0003900000 */
[----:B------:R-:W2:Y:S02]  /*8b10*/  @!P0 SYNCS.PHASECHK.TRANS64 P0, [R0+URZ], R3 ;  /* 0x00000003000085a7 */ /* 0x000ea400080010ff */
[----:B--2---:R-:W-:Y:S05]  /*8b20*/  @!P0 BRA `(.L_x_161) ;  /* 0xfffffffc00f08947 */ /* 0x004fea000383ffff */
[----:B------:R-:W-:Y:S05]  /*8b30*/  BRA `(.L_x_162) ;  /* 0xffffffac00487947 */ /* 0x000fea000383ffff */
.L_x_65:
[----:B------:R-:W-:-:S07]  /*8b40*/  MOV R0, UR6 ;  /* 0x0000000600007c02 */ /* 0x000fce0008000f00 */
.L_x_163:
[----:B-1----:R1:W2:Y:S02]  /*8b50*/  SYNCS.PHASECHK.TRANS64.TRYWAIT P0, [R0+URZ], R3 ;  /* 0x00000003000075a7 */ /* 0x0022a400080011ff */
[----:B--2---:R-:W-:Y:S05]  /*8b60*/  @!P0 NANOSLEEP.SYNCS 0x989680 ;  /* 0x009896800000895d */ /* 0x004fea0003900000 */
[----:B------:R-:W2:Y:S02]  /*8b70*/  @!P0 SYNCS.PHASECHK.TRANS64 P0, [R0+URZ], R3 ;  /* 0x00000003000085a7 */ /* 0x000ea400080010ff */
[----:B--2---:R-:W-:Y:S05]  /*8b80*/  @!P0 BRA `(.L_x_163) ;  /* 0xfffffffc00f08947 */ /* 0x004fea000383ffff */
[----:B------:R-:W-:Y:S05]  /*8b90*/  BRA `(.L_x_164) ;  /* 0xffffffac00547947 */ /* 0x000fea000383ffff */
.L_x_66:
[----:B-1----:R-:W-:-:S07]  /*8ba0*/  MOV R0, UR7 ;  /* 0x0000000700007c02 */ /* 0x002fce0008000f00 */
.L_x_165:
[----:B-1----:R1:W2:Y:S02]  /*8bb0*/  SYNCS.PHASECHK.TRANS64.TRYWAIT P0, [R0+URZ], R2 ;  /* 0x00000002000075a7 */ /* 0x0022a400080011ff */
[----:B--2---:R-:W-:Y:S05]  /*8bc0*/  @!P0 NANOSLEEP.SYNCS 0x989680 ;  /* 0x009896800000895d */ /* 0x004fea0003900000 */
[----:B------:R-:W2:Y:S02]  /*8bd0*/  @!P0 SYNCS.PHASECHK.TRANS64 P0, [R0+URZ], R2 ;  /* 0x00000002000085a7 */ /* 0x000ea400080010ff */
[----:B--2---:R-:W-:Y:S05]  /*8be0*/  @!P0 BRA `(.L_x_165) ;  /* 0xfffffffc00f08947 */ /* 0x004fea000383ffff */
[----:B------:R-:W-:Y:S05]  /*8bf0*/  BRA `(.L_x_166) ;  /* 0xffffffac00607947 */ /* 0x000fea000383ffff */
.L_x_71:
[----:B--2---:R2:W3:Y:S02]  /*8c00*/  SYNCS.PHASECHK.TRANS64.TRYWAIT P0, [R0+URZ+0xc0], R2 ;  /* 0x0000c002000075a7 */ /* 0x0044e400080011ff */
[----:B---3--:R-:W-:Y:S05]  /*8c10*/  @!P0 NANOSLEEP.SYNCS 0x989680 ;  /* 0x009896800000895d */ /* 0x008fea0003900000 */
[----:B------:R-:W3:Y:S02]  /*8c20*/  @!P0 SYNCS.PHASECHK.TRANS64 P0, [R0+URZ+0xc0], R2 ;  /* 0x0000c002000085a7 */ /* 0x000ee400080010ff */
[----:B---3--:R-:W-:Y:S05]  /*8c30*/  @!P0 BRA `(.L_x_71) ;  /* 0xfffffffc00f08947 */ /* 0x008fea000383ffff */
[----:B------:R-:W-:Y:S05]  /*8c40*/  BRA `(.L_x_167) ;  /* 0xffffffb000687947 */ /* 0x000fea000383ffff */
.L_x_74:
[----:B------:R-:W-:Y:S07]  /*8c50*/  MOV R0, UR7 ;  /* 0x0000000700007c02 */ /* 0x000fee0008000f00 */
.L_x_168:
[----:B--2---:R2:W3:Y:S02]  /*8c60*/  SYNCS.PHASECHK.TRANS64.TRYWAIT P0, [R0+URZ+0xb8], R2 ;  /* 0x0000b802000075a7 */ /* 0x0044e400080011ff */
[----:B---3--:R-:W-:Y:S05]  /*8c70*/  @!P0 NANOSLEEP.SYNCS 0x989680 ;  /* 0x009896800000895d */ /* 0x008fea0003900000 */
[----:B------:R-:W3:Y:S02]  /*8c80*/  @!P0 SYNCS.PHASECHK.TRANS64 P0, [R0+URZ+0xb8], R2 ;  /* 0x0000b802000085a7 */ /* 0x000ee400080010ff */
[----:B---3--:R-:W-:Y:S05]  /*8c90*/  @!P0 BRA `(.L_x_168) ;  /* 0xfffffffc00f08947 */ /* 0x008fea000383ffff */
[----:B------:R-:W-:Y:S05]  /*8ca0*/  BRA `(.L_x_73) ;  /* 0xffffffb400487947 */ /* 0x000fea000383ffff */
.L_x_77:
[----:B------:R-:W-:Y:S07]  /*8cb0*/  MOV R0, UR7 ;  /* 0x0000000700007c02 */ /* 0x000fee0008000f00 */
.L_x_169:
[----:B-1----:R1:W2:Y:S02]  /*8cc0*/  SYNCS.PHASECHK.TRANS64.TRYWAIT P0, [R0+URZ+0x90], R14 ;  /* 0x0000900e000075a7 */ /* 0x0022a400080011ff */
[----:B--2---:R-:W-:Y:S05]  /*8cd0*/  @!P0 NANOSLEEP.SYNCS 0x989680 ;  /* 0x009896800000895d */ /* 0x004fea0003900000 */
[----:B------:R-:W2:Y:S02]  /*8ce0*/  @!P0 SYNCS.PHASECHK.TRANS64 P0, [R0+URZ+0x90], R14 ;  /* 0x0000900e000085a7 */ /* 0x000ea400080010ff */
[----:B--2---:R-:W-:Y:S05]  /*8cf0*/  @!P0 BRA `(.L_x_169) ;  /* 0xfffffffc00f08947 */ /* 0x004fea000383ffff */
[----:B------:R-:W-:Y:S05]  /*8d00*/  BRA `(.L_x_170) ;  /* 0xffffffb400c07947 */ /* 0x000fea000383ffff */
.L_x_78:
[----:B------:R-:W-:Y:S07]  /*8d10*/  MOV R0, UR7 ;  /* 0x0000000700007c02 */ /* 0x000fee0008000f00 */
.L_x_171:
[----:B-1----:R1:W2:Y:S02]  /*8d20*/  SYNCS.PHASECHK.TRANS64.TRYWAIT P0, [R0+URZ+0x98], R14 ;  /* 0x0000980e000075a7 */ /* 0x0022a400080011ff */
[----:B--2---:R-:W-:Y:S05]  /*8d30*/  @!P0 NANOSLEEP.SYNCS 0x989680 ;  /* 0x009896800000895d */ /* 0x004fea0003900000 */
[----:B------:R-:W2:Y:S02]  /*8d40*/  @!P0 SYNCS.PHASECHK.TRANS64 P0, [R0+URZ+0x98], R14 ;  /* 0x0000980e000085a7 */ /* 0x000ea400080010ff */
[----:B--2---:R-:W-:Y:S05]  /*8d50*/  @!P0 BRA `(.L_x_171) ;  /* 0xfffffffc00f08947 */ /* 0x004fea000383ffff */
[----:B------:R-:W-:Y:S05]  /*8d60*/  BRA `(.L_x_172) ;  /* 0xffffffb400f87947 */ /* 0x000fea000383ffff */
.L_x_79:
[----:B------:R-:W-:Y:S07]  /*8d70*/  MOV R0, UR7 ;  /* 0x0000000700007c02 */ /* 0x000fee0008000f00 */
.L_x_173:
[----:B-1----:R1:W2:Y:S02]  /*8d80*/  SYNCS.PHASECHK.TRANS64.TRYWAIT P0, [R0+URZ+0xa0], R14 ;  /* 0x0000a00e000075a7 */ /* 0x0022a400080011ff */
[----:B--2---:R-:W-:Y:S05]  /*8d90*/  @!P0 NANOSLEEP.SYNCS 0x989680 ;  /* 0x009896800000895d */ /* 0x004fea0003900000 */
[----:B------:R-:W2:Y:S02]  /*8da0*/  @!P0 SYNCS.PHASECHK.TRANS64 P0, [R0+URZ+0xa0], R14 ;  /* 0x0000a00e000085a7 */ /* 0x000ea400080010ff */
[----:B--2---:R-:W-:Y:S05]  /*8db0*/  @!P0 BRA `(.L_x_173) ;  /* 0xfffffffc00f08947 */ /* 0x004fea000383ffff */
[----:B------:R-:W-:Y:S05]  /*8dc0*/  BRA `(.L_x_174) ;  /* 0xffffffb8003c7947 */ /* 0x000fea000383ffff */
.L_x_80:
[----:B------:R-:W-:Y:S07]  /*8dd0*/  MOV R0, UR7 ;  /* 0x0000000700007c02 */ /* 0x000fee0008000f00 */
.L_x_175:
[----:B-1----:R1:W2:Y:S02]  /*8de0*/  SYNCS.PHASECHK.TRANS64.TRYWAIT P0, [R0+URZ+0xa8], R14 ;  /* 0x0000a80e000075a7 */ /* 0x0022a400080011ff */
[----:B--2---:R-:W-:Y:S05]  /*8df0*/  @!P0 NANOSLEEP.SYNCS 0x989680 ;  /* 0x009896800000895d */ /* 0x004fea0003900000 */
[----:B------:R-:W2:Y:S02]  /*8e00*/  @!P0 SYNCS.PHASECHK.TRANS64 P0, [R0+URZ+0xa8], R14 ;  /* 0x0000a80e000085a7 */ /* 0x000ea400080010ff */
[----:B--2---:R-:W-:Y:S05]  /*8e10*/  @!P0 BRA `(.L_x_175) ;  /* 0xfffffffc00f08947 */ /* 0x004fea000383ffff */
[----:B------:R-:W-:Y:S05]  /*8e20*/  BRA `(.L_x_176) ;  /* 0xffffffb800c07947 */ /* 0x000fea000383ffff */
.L_x_82:
[----:B------:R-:W-:-:S07]  /*8e30*/  MOV R0, UR7 ;  /* 0x0000000700007c02 */ /* 0x000fce0008000f00 */
.L_x_177:
[----:B-1----:R1:W3:Y:S02]  /*8e40*/  SYNCS.PHASECHK.TRANS64.TRYWAIT P0, [R0+URZ+0x90], R2 ;  /* 0x00009002000075a7 */ /* 0x0022e400080011ff */
[----:B---3--:R-:W-:Y:S05]  /*8e50*/  @!P0 NANOSLEEP.SYNCS 0x989680 ;  /* 0x009896800000895d */ /* 0x008fea0003900000 */
[----:B------:R-:W3:Y:S02]  /*8e60*/  @!P0 SYNCS.PHASECHK.TRANS64 P0, [R0+URZ+0x90], R2 ;  /* 0x00009002000085a7 */ /* 0x000ee400080010ff */
[----:B---3--:R-:W-:Y:S05]  /*8e70*/  @!P0 BRA `(.L_x_177) ;  /* 0xfffffffc00f08947 */ /* 0x008fea000383ffff */
[----:B------:R-:W-:Y:S05]  /*8e80*/  BRA `(.L_x_178) ;  /* 0xffffffbc00307947 */ /* 0x000fea000383ffff */
.L_x_83:
[----:B-1----:R-:W-:-:S07]  /*8e90*/  MOV R0, UR7 ;  /* 0x0000000700007c02 */ /* 0x002fce0008000f00 */
.L_x_179:
[----:B-1----:R1:W3:Y:S02]  /*8ea0*/  SYNCS.PHASECHK.TRANS64.TRYWAIT P0, [R0+URZ+0x98], R2 ;  /* 0x00009802000075a7 */ /* 0x0022e400080011ff */
[----:B---3--:R-:W-:Y:S05]  /*8eb0*/  @!P0 NANOSLEEP.SYNCS 0x989680 ;  /* 0x009896800000895d */ /* 0x008fea0003900000 */
[----:B------:R-:W3:Y:S02]  /*8ec0*/  @!P0 SYNCS.PHASECHK.TRANS64 P0, [R0+URZ+0x98], R2 ;  /* 0x00009802000085a7 */ /* 0x000ee400080010ff */
[----:B---3--:R-:W-:Y:S05]  /*8ed0*/  @!P0 BRA `(.L_x_179) ;  /* 0xfffffffc00f08947 */ /* 0x008fea000383ffff */
[----:B------:R-:W-:Y:S05]  /*8ee0*/  BRA `(.L_x_180) ;  /* 0xffffffbc00207947 */ /* 0x000fea000383ffff */
.L_x_84:
[----:B-1----:R-:W-:-:S07]  /*8ef0*/  MOV R0, UR7 ;  /* 0x0000000700007c02 */ /* 0x002fce0008000f00 */
.L_x_181:
[----:B-1----:R1:W3:Y:S02]  /*8f00*/  SYNCS.PHASECHK.TRANS64.TRYWAIT P0, [R0+URZ+0xa0], R2 ;  /* 0x0000a002000075a7 */ /* 0x0022e400080011ff */
[----:B---3--:R-:W-:Y:S05]  /*8f10*/  @!P0 NANOSLEEP.SYNCS 0x989680 ;  /* 0x009896800000895d */ /* 0x008fea0003900000 */
[----:B------:R-:W3:Y:S02]  /*8f20*/  @!P0 SYNCS.PHASECHK.TRANS64 P0, [R0+URZ+0xa0], R2 ;  /* 0x0000a002000085a7 */ /* 0x000ee400080010ff */
[----:B---3--:R-:W-:Y:S05]  /*8f30*/  @!P0 BRA `(.L_x_181) ;  /* 0xfffffffc00f08947 */ /* 0x008fea000383ffff */
[----:B------:R-:W-:Y:S05]  /*8f40*/  BRA `(.L_x_182) ;  /* 0xffffffbc00107947 */ /* 0x000fea000383ffff */
.L_x_86:
[----:B--2---:R2:W4:Y:S02]  /*8f50*/  SYNCS.PHASECHK.TRANS64.TRYWAIT P0, [R0+URZ+0xc0], R2 ;  /* 0x0000c002000075a7 */ /* 0x00452400080011ff */
[----:B----4-:R-:W-:Y:S05]  /*8f60*/  @!P0 NANOSLEEP.SYNCS 0x989680 ;  /* 0x009896800000895d */ /* 0x010fea0003900000 */
[----:B------:R-:W4:Y:S02]  /*8f70*/  @!P0 SYNCS.PHASECHK.TRANS64 P0, [R0+URZ+0xc0], R2 ;  /* 0x0000c002000085a7 */ /* 0x000f2400080010ff */
[----:B----4-:R-:W-:Y:S05]  /*8f80*/  @!P0 BRA `(.L_x_86) ;  /* 0xfffffffc00f08947 */ /* 0x010fea000383ffff */
[----:B------:R-:W-:Y:S05]  /*8f90*/  BRA `(.L_x_183) ;  /* 0xffffffbc00e87947 */ /* 0x000fea000383ffff */
.L_x_97:
[----:B-1----:R-:W-:Y:S04]  /*8fa0*/  MOV R0, UR48 ;  /* 0x0000003000007c02 */ /* 0x002fe80008000f00 */
[----:B------:R1:W3:Y:S03]  /*8fb0*/  SYNCS.PHASECHK.TRANS64.TRYWAIT P1, [R0+URZ+0x70], R3 ;  /* 0x00007003000075a7 */ /* 0x0002e600080211ff */
[----:B---3--:R-:W-:Y:S05]  /*8fc0*/  @!P1 NANOSLEEP.SYNCS 0x989680 ;  /* 0x009896800000995d */ /* 0x008fea0003900000 */
[----:B------:R-:W3:Y:S02]  /*8fd0*/  @!P1 SYNCS.PHASECHK.TRANS64 P1, [R0+URZ+0x70], R3 ;  /* 0x00007003000095a7 */ /* 0x000ee400080210ff */
[----:B---3--:R-:W-:Y:S05]  /*8fe0*/  @!P1 BRA `(.L_x_97) ;  /* 0xfffffffc00ec9947 */ /* 0x008fea000383ffff */
[----:B------:R-:W-:Y:S05]  /*8ff0*/  BRA `(.L_x_96) ;  /* 0xffffffcc00207947 */ /* 0x000fea000383ffff */
.L_x_99:
[----:B-1----:R1:W2:Y:S02]  /*9000*/  SYNCS.PHASECHK.TRANS64.TRYWAIT P0, [R84+URZ+0xe0], R2 ;  /* 0x0000e002540075a7 */ /* 0x0022a400080011ff */
[----:B--2---:R-:W-:Y:S05]  /*9010*/  @!P0 NANOSLEEP.SYNCS 0x989680 ;  /* 0x009896800000895d */ /* 0x004fea0003900000 */
[----:B------:R-:W2:Y:S02]  /*9020*/  @!P0 SYNCS.PHASECHK.TRANS64 P0, [R84+URZ+0xe0], R2 ;  /* 0x0000e002540085a7 */ /* 0x000ea400080010ff */
[----:B--2---:R-:W-:Y:S05]  /*9030*/  @!P0 BRA `(.L_x_99) ;  /* 0xfffffffc00f08947 */ /* 0x004fea000383ffff */
[----:B------:R-:W-:Y:S05]  /*9040*/  BRA `(.L_x_98) ;  /* 0xffffffcc004c7947 */ /* 0x000fea000383ffff */
.L_x_108:
[----:B-1----:R1:W2:Y:S02]  /*9050*/  SYNCS.PHASECHK.TRANS64.TRYWAIT P0, [R2+URZ+0x70], R0 ;  /* 0x00007000020075a7 */ /* 0x0022a400080011ff */
[----:B--2---:R-:W-:Y:S05]  /*9060*/  @!P0 NANOSLEEP.SYNCS 0x989680 ;  /* 0x009896800000895d */ /* 0x004fea0003900000 */
[----:B------:R-:W2:Y:S02]  /*9070*/  @!P0 SYNCS.PHASECHK.TRANS64 P0, [R2+URZ+0x70], R0 ;  /* 0x00007000020085a7 */ /* 0x000ea400080010ff */
[----:B--2---:R-:W-:Y:S05]  /*9080*/  @!P0 BRA `(.L_x_108) ;  /* 0xfffffffc00f08947 */ /* 0x004fea000383ffff */
[----:B------:R-:W-:Y:S05]  /*9090*/  BRA `(.L_x_107) ;  /* 0xffffffd400707947 */ /* 0x000fea000383ffff */
.L_x_116:
[----:B-1----:R1:W2:Y:S02]  /*90a0*/  SYNCS.PHASECHK.TRANS64.TRYWAIT P0, [R0+URZ+0x70], R5 ;  /* 0x00007005000075a7 */ /* 0x0022a400080011ff */
[----:B--2---:R-:W-:Y:S05]  /*90b0*/  @!P0 NANOSLEEP.SYNCS 0x989680 ;  /* 0x009896800000895d */ /* 0x004fea0003900000 */
[----:B------:R-:W2:Y:S02]  /*90c0*/  @!P0 SYNCS.PHASECHK.TRANS64 P0, [R0+URZ+0x70], R5 ;  /* 0x00007005000085a7 */ /* 0x000ea400080010ff */
[----:B--2---:R-:W-:Y:S05]  /*90d0*/  @!P0 BRA `(.L_x_116) ;  /* 0xfffffffc00f08947 */ /* 0x004fea000383ffff */
[----:B------:R-:W-:Y:S05]  /*90e0*/  BRA `(.L_x_115) ;  /* 0xffffffdc00b47947 */ /* 0x000fea000383ffff */
.L_x_124:
[----:B--2---:R2:W3:Y:S02]  /*90f0*/  SYNCS.PHASECHK.TRANS64.TRYWAIT P0, [R2+URZ+0x70], R0 ;  /* 0x00007000020075a7 */ /* 0x0044e400080011ff */
[----:B---3--:R-:W-:Y:S05]  /*9100*/  @!P0 NANOSLEEP.SYNCS 0x989680 ;  /* 0x009896800000895d */ /* 0x008fea0003900000 */
[----:B------:R-:W3:Y:S02]  /*9110*/  @!P0 SYNCS.PHASECHK.TRANS64 P0, [R2+URZ+0x70], R0 ;  /* 0x00007000020085a7 */ /* 0x000ee400080010ff */
[----:B---3--:R-:W-:Y:S05]  /*9120*/  @!P0 BRA `(.L_x_124) ;  /* 0xfffffffc00f08947 */ /* 0x008fea000383ffff */
[----:B------:R-:W-:Y:S05]  /*9130*/  BRA `(.L_x_123) ;  /* 0xffffffe400f87947 */ /* 0x000fea000383ffff */
        .weak           $__internal_0_$__cuda_sm10x_tcgen05_guardrail_trap_col_being_dealloced_not_returned_by_alloc
        .type           $__internal_0_$__cuda_sm10x_tcgen05_guardrail_trap_col_being_dealloced_not_returned_by_alloc,@function
        .size           $__internal_0_$__cuda_sm10x_tcgen05_guardrail_trap_col_being_dealloced_not_returned_by_alloc,($__internal_1_$__cuda_sm10x_tcgen05_guardrail_trap_phase_invalid_during_alloc - $__internal_0_$__cuda_sm10x_tcgen05_guardrail_trap_col_being_dealloced_not_returned_by_alloc)
$__internal_0_$__cuda_sm10x_tcgen05_guardrail_trap_col_being_dealloced_not_returned_by_alloc:
[----:B------:R-:W-:Y:S05]  /*9140*/  BPT.TRAP 0x1 ;  /* 0x000000040000795c */ /* 0x000fea0000300000 */
[----:B------:R-:W-:-:S04]  /*9150*/  HFMA2 R3, -RZ, RZ, 0, 0 ;  /* 0x00000000ff037431 */ /* 0x000fc800000001ff */
[----:B------:R-:W-:Y:S05]  /*9160*/  RET.REL.NODEC R2 `(_ZN7cutlass13device_kernelINS_4gemm6kernel13GemmUniversalIN4cute5tupleIJiiiiEEENS1_10collective13CollectiveMmaINS1_35MainloopSm100TmaUmmaWarpSpecializedILi7ELi2ELi4ENS5_IJNS4_1CILi1EEESB_SB_EEEEENS5_IJNSA_ILi64EEENSA_ILi128EEENSA_ILi32EEEEEENS_10tfloat32_tENS5_IJlSB_lEEESI_SJ_NS4_8TiledMMAINS4_8MMA_AtomIJNS4_17SM100_MMA_TF32_SSISI_SI_fLi64ELi128ELNS4_4UMMA5MajorE0ELSO_0ELNSN_7ScaleInE0ELSP_0EEEEEENS4_6LayoutISC_NS5_IJNSA_ILi0EEEST_ST_EEEEENS5_IJNS4_10UnderscoreESW_SW_EEEEENS4_13SM90_TMA_LOADENS4_14ComposedLayoutINS4_7SwizzleILi3ELi4ELi3EEENS4_18smem_ptr_flag_bitsILi32EEENSS_INS5_IJNSA_ILi8EEESG_EEENS5_IJSG_SB_EEEEEEEvNS4_8identityESZ_S19_vS1A_EENS_8epilogue10collective18CollectiveEpilogueINS1C_23Sm100TmaWarpSpecializedILi4ELi2ELi16ELb1ELb0EEEJSH_NS5_IJNSS_ISE_SB_EENSS_ISG_SB_EEEEESI_SJ_SI_SJ_NS1C_6fusion15FusionCallbacksIS1G_NS1K_17LinearCombinationISI_fSI_fLNS_15FloatRoundStyleE2EEESH_S1J_JEEENS4_5SM1004TMEM4LOAD26SM100_TMEM_LOAD_16dp128b8xESZ_S19_NS4_17SM75_U32x4_LDSM_NENS4_14SM90_TMA_STOREES19_NS4_17SM90_U32x4_STSM_NENS4_39AutoVectorizingCopyWithAssumedAlignmentILi128EEEEEEvvEEEEvNT_6ParamsE) ;  /* 0xffffff6c02a47950 */ /* 0x000fea0003c3ffff */
        .weak           $__internal_1_$__cuda_sm10x_tcgen05_guardrail_trap_phase_invalid_during_alloc
        .type           $__internal_1_$__cuda_sm10x_tcgen05_guardrail_trap_phase_invalid_during_alloc,@function
        .size           $__internal_1_$__cuda_sm10x_tcgen05_guardrail_trap_phase_invalid_during_alloc,($__internal_2_$__cuda_sm10x_tcgen05_guardrail_trap_unallocated_columns_being_dealloced - $__internal_1_$__cuda_sm10x_tcgen05_guardrail_trap_phase_invalid_during_alloc)
$__internal_1_$__cuda_sm10x_tcgen05_guardrail_trap_phase_invalid_during_alloc:
[----:B------:R-:W-:Y:S05]  /*9170*/  BPT.TRAP 0x1 ;  /* 0x000000040000795c */ /* 0x000fea0000300000 */
[----:B------:R-:W-:-:S04]  /*9180*/  MOV R3, 0x0 ;  /* 0x0000000000037802 */ /* 0x000fc80000000f00 */
[----:B------:R-:W-:Y:S05]  /*9190*/  RET.REL.NODEC R2 `(_ZN7cutlass13device_kernelINS_4gemm6kernel13GemmUniversalIN4cute5tupleIJiiiiEEENS1_10collective13CollectiveMmaINS1_35MainloopSm100TmaUmmaWarpSpecializedILi7ELi2ELi4ENS5_IJNS4_1CILi1EEESB_SB_EEEEENS5_IJNSA_ILi64EEENSA_ILi128EEENSA_ILi32EEEEEENS_10tfloat32_tENS5_IJlSB_lEEESI_SJ_NS4_8TiledMMAINS4_8MMA_AtomIJNS4_17SM100_MMA_TF32_SSISI_SI_fLi64ELi128ELNS4_4UMMA5MajorE0ELSO_0ELNSN_7ScaleInE0ELSP_0EEEEEENS4_6LayoutISC_NS5_IJNSA_ILi0EEEST_ST_EEEEENS5_IJNS4_10UnderscoreESW_SW_EEEEENS4_13SM90_TMA_LOADENS4_14ComposedLayoutINS4_7SwizzleILi3ELi4ELi3EEENS4_18smem_ptr_flag_bitsILi32EEENSS_INS5_IJNSA_ILi8EEESG_EEENS5_IJSG_SB_EEEEEEEvNS4_8identityESZ_S19_vS1A_EENS_8epilogue10collective18CollectiveEpilogueINS1C_23Sm100TmaWarpSpecializedILi4ELi2ELi16ELb1ELb0EEEJSH_NS5_IJNSS_ISE_SB_EENSS_ISG_SB_EEEEESI_SJ_SI_SJ_NS1C_6fusion15FusionCallbacksIS1G_NS1K_17LinearCombinationISI_fSI_fLNS_15FloatRoundStyleE2EEESH_S1J_JEEENS4_5SM1004TMEM4LOAD26SM100_TMEM_LOAD_16dp128b8xESZ_S19_NS4_17SM75_U32x4_LDSM_NENS4_14SM90_TMA_STOREES19_NS4_17SM90_U32x4_STSM_NENS4_39AutoVectorizingCopyWithAssumedAlignmentILi128EEEEEEvvEEEEvNT_6ParamsE) ;  /* 0xffffff6c02987950 */ /* 0x000fea0003c3ffff */
        .weak           $__internal_2_$__cuda_sm10x_tcgen05_guardrail_trap_unallocated_columns_being_dealloced
        .type           $__internal_2_$__cuda_sm10x_tcgen05_guardrail_trap_unallocated_columns_being_dealloced,@function
        .size           $__internal_2_$__cuda_sm10x_tcgen05_guardrail_trap_unallocated_columns_being_dealloced,(.L_x_185 - $__internal_2_$__cuda_sm10x_tcgen05_guardrail_trap_unallocated_columns_being_dealloced)
$__internal_2_$__cuda_sm10x_tcgen05_guardrail_trap_unallocated_columns_being_dealloced:
[----:B------:R-:W-:Y:S05]  /*91a0*/  BPT.TRAP 0x1 ;  /* 0x000000040000795c */ /* 0x000fea0000300000 */
[----:B------:R-:W-:-:S04]  /*91b0*/  HFMA2 R3, -RZ, RZ, 0, 0 ;  /* 0x00000000ff037431 */ /* 0x000fc800000001ff */
[----:B------:R-:W-:Y:S05]  /*91c0*/  RET.REL.NODEC R2 `(_ZN7cutlass13device_kernelINS_4gemm6kernel13GemmUniversalIN4cute5tupleIJiiiiEEENS1_10collective13CollectiveMmaINS1_35MainloopSm100TmaUmmaWarpSpecializedILi7ELi2ELi4ENS5_IJNS4_1CILi1EEESB_SB_EEEEENS5_IJNSA_ILi64EEENSA_ILi128EEENSA_ILi32EEEEEENS_10tfloat32_tENS5_IJlSB_lEEESI_SJ_NS4_8TiledMMAINS4_8MMA_AtomIJNS4_17SM100_MMA_TF32_SSISI_SI_fLi64ELi128ELNS4_4UMMA5MajorE0ELSO_0ELNSN_7ScaleInE0ELSP_0EEEEEENS4_6LayoutISC_NS5_IJNSA_ILi0EEEST_ST_EEEEENS5_IJNS4_10UnderscoreESW_SW_EEEEENS4_13SM90_TMA_LOADENS4_14ComposedLayoutINS4_7SwizzleILi3ELi4ELi3EEENS4_18smem_ptr_flag_bitsILi32EEENSS_INS5_IJNSA_ILi8EEESG_EEENS5_IJSG_SB_EEEEEEEvNS4_8identityESZ_S19_vS1A_EENS_8epilogue10collective18CollectiveEpilogueINS1C_23Sm100TmaWarpSpecializedILi4ELi2ELi16ELb1ELb0EEEJSH_NS5_IJNSS_ISE_SB_EENSS_ISG_SB_EEEEESI_SJ_SI_SJ_NS1C_6fusion15FusionCallbacksIS1G_NS1K_17LinearCombinationISI_fSI_fLNS_15FloatRoundStyleE2EEESH_S1J_JEEENS4_5SM1004TMEM4LOAD26SM100_TMEM_LOAD_16dp128b8xESZ_S19_NS4_17SM75_U32x4_LDSM_NENS4_14SM90_TMA_STOREES19_NS4_17SM90_U32x4_STSM_NENS4_39AutoVectorizingCopyWithAssumedAlignmentILi128EEEEEEvvEEEEvNT_6ParamsE) ;  /* 0xffffff6c028c7950 */ /* 0x000fea0003c3ffff */
.L_x_184:
[----:B------:R-:W-:-:S00]  /*91d0*/  BRA `(.L_x_184) ;  /* 0xfffffffc00fc7947 */ /* 0x000fc0000383ffff */
[----:B------:R-:W-:-:S00]  /*91e0*/  NOP ;  /* 0x0000000000007918 */ /* 0x000fc00000000000 */
        /* <DEDUP_REMOVED lines=9> */
.L_x_185:


//--------------------- .nv.global.init           --------------------------
	.section	.nv.global.init,"aw",@progbits
.nv.global.init:
	.type		$str$27,@object
	.size		$str$27,($str$28 - $str$27)
$str$27:
        /*0000*/ 	.byte	0x28, 0x61, 0x64, 0x64, 0x72, 0x65, 0x73, 0x73, 0x20, 0x26, 0x20, 0x6d, 0x61, 0x73, 0x6b, 0x29
        /*0010*/ 	.byte	0x20, 0x3d, 0x3d, 0x20, 0x30, 0x00
	.type		$str$28,@object
	.size		$str$28,($str$26 - $str$28)
$str$28:
        /*0016*/ 	.byte	0x2f, 0x74, 0x6d, 0x70, 0x2f, 0x63, 0x75, 0x74, 0x6c, 0x61, 0x73, 0x73, 0x5f, 0x73, 0x77, 0x65
        /*0026*/ 	.byte	0x65, 0x70, 0x5f, 0x73, 0x72, 0x63, 0x2f, 0x69, 0x6e, 0x63, 0x6c, 0x75, 0x64, 0x65, 0x2f, 0x63
        /*0036*/ 	.byte	0x75, 0x74, 0x65, 0x2f, 0x70, 0x6f, 0x69, 0x6e, 0x74, 0x65, 0x72, 0x5f, 0x66, 0x6c, 0x61, 0x67
        /*0046*/ 	.byte	0x67, 0x65, 0x64, 0x2e, 0x68, 0x70, 0x70, 0x00
	.type		$str$26,@object
	.size		$str$26,($str$25 - $str$26)
$str$26:
        /*004e*/ 	.byte	0x2f, 0x74, 0x6d, 0x70, 0x2f, 0x63, 0x75, 0x74, 0x6c, 0x61, 0x73, 0x73, 0x5f, 0x73, 0x77, 0x65
        /*005e*/ 	.byte	0x65, 0x70, 0x5f, 0x73, 0x72, 0x63, 0x2f, 0x69, 0x6e, 0x63, 0x6c, 0x75, 0x64, 0x65, 0x2f, 0x63
        /*006e*/ 	.byte	0x75, 0x74, 0x65, 0x2f, 0x61, 0x74, 0x6f, 0x6d, 0x2f, 0x63, 0x6f, 0x70, 0x79, 0x5f, 0x74, 0x72
        /*007e*/ 	.byte	0x61, 0x69, 0x74, 0x73, 0x5f, 0x73, 0x6d, 0x31, 0x30, 0x30, 0x2e, 0x68, 0x70, 0x70, 0x00
	.type		$str$25,@object
	.size		$str$25,(__unnamed_1 - $str$25)
$str$25:
        /*008d*/ 	.byte	0x28, 0x28, 0x75, 0x69, 0x6e, 0x74, 0x33, 0x32, 0x5f, 0x74, 0x28, 0x74, 0x68, 0x72, 0x65, 0x61
        /*009d*/ 	.byte	0x64, 0x49, 0x64, 0x78, 0x2e, 0x78, 0x29, 0x20, 0x2f, 0x20, 0x33, 0x32, 0x29, 0x20, 0x25, 0x20
        /*00ad*/ 	.byte	0x34, 0x29, 0x20, 0x3d, 0x3d, 0x20, 0x28, 0x28, 0x28, 0x74, 0x6d, 0x65, 0x6d, 0x5f, 0x61, 0x64
        /*00bd*/ 	.byte	0x64, 0x72, 0x20, 0x3e, 0x3e, 0x20, 0x31, 0x36, 0x29, 0x20, 0x2f, 0x20, 0x33, 0x32, 0x29, 0x20
        /*00cd*/ 	.byte	0x25, 0x20, 0x34, 0x29, 0x00
	.type		__unnamed_1,@object
	.size		__unnamed_1,(__unnamed_2 - __unnamed_1)
__unnamed_1:
        /*00d2*/ 	.byte	0x61, 0x75, 0x74, 0x6f, 0x20, 0x63, 0x75, 0x74, 0x65, 0x3a, 0x3a, 0x61, 0x73, 0x5f, 0x70, 0x6f
        /* <DEDUP_REMOVED lines=24> */
        /*0262*/ 	.byte	0x30, 0x34, 0x38, 0x3e, 0x3e, 0x3e, 0x3e, 0x5d, 0x00
	.type		__unnamed_2,@object
	.size		__unnamed_2,(.L_2 - __unnamed_2)
__unnamed_2:
        /* <DEDUP_REMOVED lines=45> */
        /*053b*/ 	.byte	0x3e, 0x3e, 0x3e, 0x5d, 0x00
.L_2:


//--------------------- .nv.shared._ZN7cutlass13device_kernelINS_4gemm6kernel13GemmUniversalIN4cute5tupleIJiiiiEEENS1_10collective13CollectiveMmaINS1_35MainloopSm100TmaUmmaWarpSpecializedILi7ELi2ELi4ENS5_IJNS4_1CILi1EEESB_SB_EEEEENS5_IJNSA_ILi64EEENSA_ILi128EEENSA_ILi32EEEEEENS_10tfloat32_tENS5_IJlSB_lEEESI_SJ_NS4_8TiledMMAINS4_8MMA_AtomIJNS4_17SM100_MMA_TF32_SSISI_SI_fLi64ELi128ELNS4_4UMMA5MajorE0ELSO_0ELNSN_7ScaleInE0ELSP_0EEEEEENS4_6LayoutISC_NS5_IJNSA_ILi0EEEST_ST_EEEEENS5_IJNS4_10UnderscoreESW_SW_EEEEENS4_13SM90_TMA_LOADENS4_14ComposedLayoutINS4_7SwizzleILi3ELi4ELi3EEENS4_18smem_ptr_flag_bitsILi32EEENSS_INS5_IJNSA_ILi8EEESG_EEENS5_IJSG_SB_EEEEEEEvNS4_8identityESZ_S19_vS1A_EENS_8epilogue10collective18CollectiveEpilogueINS1C_23Sm100TmaWarpSpecializedILi4ELi2ELi16ELb1ELb0EEEJSH_NS5_IJNSS_ISE_SB_EENSS_ISG_SB_EEEEESI_SJ_SI_SJ_NS1C_6fusion15FusionCallbacksIS1G_NS1K_17LinearCombinationISI_fSI_fLNS_15FloatRoundStyleE2EEESH_S1J_JEEENS4_5SM1004TMEM4LOAD26SM100_TMEM_LOAD_16dp128b8xESZ_S19_NS4_17SM75_U32x4_LDSM_NENS4_14SM90_TMA_STOREES19_NS4_17SM90_U32x4_STSM_NENS4_39AutoVectorizingCopyWithAssumedAlignmentILi128EEEEEEvvEEEEvNT_6ParamsE --------------------------
	.section	.nv.shared._ZN7cutlass13device_kernelINS_4gemm6kernel13GemmUniversalIN4cute5tupleIJiiiiEEENS1_10collective13CollectiveMmaINS1_35MainloopSm100TmaUmmaWarpSpecializedILi7ELi2ELi4ENS5_IJNS4_1CILi1EEESB_SB_EEEEENS5_IJNSA_ILi64EEENSA_ILi128EEENSA_ILi32EEEEEENS_10tfloat32_tENS5_IJlSB_lEEESI_SJ_NS4_8TiledMMAINS4_8MMA_AtomIJNS4_17SM100_MMA_TF32_SSISI_SI_fLi64ELi128ELNS4_4UMMA5MajorE0ELSO_0ELNSN_7ScaleInE0ELSP_0EEEEEENS4_6LayoutISC_NS5_IJNSA_ILi0EEEST_ST_EEEEENS5_IJNS4_10UnderscoreESW_SW_EEEEENS4_13SM90_TMA_LOADENS4_14ComposedLayoutINS4_7SwizzleILi3ELi4ELi3EEENS4_18smem_ptr_flag_bitsILi32EEENSS_INS5_IJNSA_ILi8EEESG_EEENS5_IJSG_SB_EEEEEEEvNS4_8identityESZ_S19_vS1A_EENS_8epilogue10collective18CollectiveEpilogueINS1C_23Sm100TmaWarpSpecializedILi4ELi2ELi16ELb1ELb0EEEJSH_NS5_IJNSS_ISE_SB_EENSS_ISG_SB_EEEEESI_SJ_SI_SJ_NS1C_6fusion15FusionCallbacksIS1G_NS1K_17LinearCombinationISI_fSI_fLNS_15FloatRoundStyleE2EEESH_S1J_JEEENS4_5SM1004TMEM4LOAD26SM100_TMEM_LOAD_16dp128b8xESZ_S19_NS4_17SM75_U32x4_LDSM_NENS4_14SM90_TMA_STOREES19_NS4_17SM90_U32x4_STSM_NENS4_39AutoVectorizingCopyWithAssumedAlignmentILi128EEEEEEvvEEEEvNT_6ParamsE,"aw",@nobits
	.sectionflags	@""
	.align	16
	.zero		1024


//--------------------- .nv.shared.reserved.0     --------------------------
	.section	.nv.shared.reserved.0,"aw",@nobits
	.weak		__nv_reservedSMEM_offset_0_alias
	.size		__nv_reservedSMEM_offset_0_alias, 0, 64
	.other		__nv_reservedSMEM_offset_0_alias,@"STO_CUDA_RESERVED_SHARED STV_DEFAULT"
__nv_reservedSMEM_offset_0_alias:
	.zero		0
.nv.shared.reserved.0:
	.zero		64
	.weak		__nv_reservedSMEM_tcgen05_partition
	.type		__nv_reservedSMEM_tcgen05_partition,@object
	.size		__nv_reservedSMEM_tcgen05_partition,(.L_0 - __nv_reservedSMEM_tcgen05_partition)
__nv_reservedSMEM_tcgen05_partition:
	.zero		32
.L_0:


//--------------------- .nv.global                --------------------------
	.section	.nv.global,"aw",@nobits
.nv.global:
	.type		_ZN40_INTERNAL_ce00fa0f_4_k_cu_92d1b801_264114cute1_E,@object
	.size		_ZN40_INTERNAL_ce00fa0f_4_k_cu_92d1b801_264114cute1_E,(_ZN40_INTERNAL_ce00fa0f_4_k_cu_92d1b801_264114cuda3std3__45__cpo6cbeginE - _ZN40_INTERNAL_ce00fa0f_4_k_cu_92d1b801_264114cute1_E)
_ZN40_INTERNAL_ce00fa0f_4_k_cu_92d1b801_264114cute1_E:
	.zero		1
	.type		_ZN40_INTERNAL_ce00fa0f_4_k_cu_92d1b801_264114cuda3std3__45__cpo6cbeginE,@object
	.size		_ZN40_INTERNAL_ce00fa0f_4_k_cu_92d1b801_264114cuda3std3__45__cpo6cbeginE,(_ZN40_INTERNAL_ce00fa0f_4_k_cu_92d1b801_264114cuda3std3__48in_placeE - _ZN40_INTERNAL_ce00fa0f_4_k_cu_92d1b801_264114cuda3std3__45__cpo6cbeginE)
_ZN40_INTERNAL_ce00fa0f_4_k_cu_92d1b801_264114cuda3std3__45__cpo6cbeginE:
	.zero		1
	.type		_ZN40_INTERNAL_ce00fa0f_4_k_cu_92d1b801_264114cuda3std3__48in_placeE,@object
	.size		_ZN40_INTERNAL_ce00fa0f_4_k_cu_92d1b801_264114cuda3std3__48in_placeE,(_ZN40_INTERNAL_ce00fa0f_4_k_cu_92d1b801_264114cuda3std6ranges3__45__cpo9iter_moveE - _ZN40_INTERNAL_ce00fa0f_4_k_cu_92d1b801_264114cuda3std3__48in_placeE)
_ZN40_INTERNAL_ce00fa0f_4_k_cu_92d1b801_264114cuda3std3__48in_placeE:
	.zero		1
	.type		_ZN40_INTERNAL_ce00fa0f_4_k_cu_92d1b801_264114cuda3std6ranges3__45__cpo9iter_moveE,@object
	.size		_ZN40_INTERNAL_ce00fa0f_4_k_cu_92d1b801_264114cuda3std6ranges3__45__cpo9iter_moveE,(_ZN40_INTERNAL_ce00fa0f_4_k_cu_92d1b801_264114cuda3std3__45__cpo5beginE - _ZN40_INTERNAL_ce00fa0f_4_k_cu_92d1b801_264114cuda3std6ranges3__45__cpo9iter_moveE)
_ZN40_INTERNAL_ce00fa0f_4_k_cu_92d1b801_264114cuda3std6ranges3__45__cpo9iter_moveE:
	.zero		1
	.type		_ZN40_INTERNAL_ce00fa0f_4_k_cu_92d1b801_264114cuda3std3__45__cpo5beginE,@object
	.size		_ZN40_INTERNAL_ce00fa0f_4_k_cu_92d1b801_264114cuda3std3__45__cpo5beginE,(_ZN40_INTERNAL_ce00fa0f_4_k_cu_92d1b801_264114cuda3std3__442_GLOBAL__N__ce00fa0f_4_k_cu_92d1b801_264116ignoreE - _ZN40_INTERNAL_ce00fa0f_4_k_cu_92d1b801_264114cuda3std3__45__cpo5beginE)
_ZN40_INTERNAL_ce00fa0f_4_k_cu_92d1b801_264114cuda3std3__45__cpo5beginE:
	.zero		1
	.type		_ZN40_INTERNAL_ce00fa0f_4_k_cu_92d1b801_264114cuda3std3__442_GLOBAL__N__ce00fa0f_4_k_cu_92d1b801_264116ignoreE,@object
	.size		_ZN40_INTERNAL_ce00fa0f_4_k_cu_92d1b801_264114cuda3std3__442_GLOBAL__N__ce00fa0f_4_k_cu_92d1b801_264116ignoreE,(_ZN40_INTERNAL_ce00fa0f_4_k_cu_92d1b801_264114cute7productE - _ZN40_INTERNAL_ce00fa0f_4_k_cu_92d1b801_264114cuda3std3__442_GLOBAL__N__ce00fa0f_4_k_cu_92d1b801_264116ignoreE)
_ZN40_INTERNAL_ce00fa0f_4_k_cu_92d1b801_264114cuda3std3__442_GLOBAL__N__ce00fa0f_4_k_cu_92d1b801_264116ignoreE:
	.zero		1
	.type		_ZN40_INTERNAL_ce00fa0f_4_k_cu_92d1b801_264114cute7productE,@object
	.size		_ZN40_INTERNAL_ce00fa0f_4_k_cu_92d1b801_264114cute7productE,(_ZN40_INTERNAL_ce00fa0f_4_k_cu_92d1b801_264114cuda3std3__45__cpo3endE - _ZN40_INTERNAL_ce00fa0f_4_k_cu_92d1b801_264114cute7productE)
_ZN40_INTERNAL_ce00fa0f_4_k_cu_92d1b801_264114cute7productE:
	.zero		1
	.type		_ZN40_INTERNAL_ce00fa0f_4_k_cu_92d1b801_264114cuda3std3__45__cpo3endE,@object
	.size		_ZN40_INTERNAL_ce00fa0f_4_k_cu_92d1b801_264114cuda3std3__45__cpo3endE,(_ZN40_INTERNAL_ce00fa0f_4_k_cu_92d1b801_264114cuda3std3__419piecewise_constructE - _ZN40_INTERNAL_ce00fa0f_4_k_cu_92d1b801_264114cuda3std3__45__cpo3endE)
_ZN40_INTERNAL_ce00fa0f_4_k_cu_92d1b801_264114cuda3std3__45__cpo3endE:
	.zero		1
	.type		_ZN40_INTERNAL_ce00fa0f_4_k_cu_92d1b801_264114cuda3std3__419piecewise_constructE,@object
	.size		_ZN40_INTERNAL_ce00fa0f_4_k_cu_92d1b801_264114cuda3std3__419piecewise_constructE,(_ZN40_INTERNAL_ce00fa0f_4_k_cu_92d1b801_264114cuda3std3__45__cpo4cendE - _ZN40_INTERNAL_ce00fa0f_4_k_cu_92d1b801_264114cuda3std3__419piecewise_constructE)
_ZN40_INTERNAL_ce00fa0f_4_k_cu_92d1b801_264114cuda3std3__419piecewise_constructE:
	.zero		1
	.type		_ZN40_INTERNAL_ce00fa0f_4_k_cu_92d1b801_264114cuda3std3__45__cpo4cendE,@object
	.size		_ZN40_INTERNAL_ce00fa0f_4_k_cu_92d1b801_264114cuda3std3__45__cpo4cendE,(_ZN40_INTERNAL_ce00fa0f_4_k_cu_92d1b801_264114cuda3std6ranges3__45__cpo4swapE - _ZN40_INTERNAL_ce00fa0f_4_k_cu_92d1b801_264114cuda3std3__45__cpo4cendE)
_ZN40_INTERNAL_ce00fa0f_4_k_cu_92d1b801_264114cuda3std3__45__cpo4cendE:
	.zero		1
	.type		_ZN40_INTERNAL_ce00fa0f_4_k_cu_92d1b801_264114cuda3std6ranges3__45__cpo4swapE,@object
	.size		_ZN40_INTERNAL_ce00fa0f_4_k_cu_92d1b801_264114cuda3std6ranges3__45__cpo4swapE,(.L_10 - _ZN40_INTERNAL_ce00fa0f_4_k_cu_92d1b801_264114cuda3std6ranges3__45__cpo4swapE)
_ZN40_INTERNAL_ce00fa0f_4_k_cu_92d1b801_264114cuda3std6ranges3__45__cpo4swapE:
	.zero		1
.L_10:


//--------------------- .nv.constant0._ZN7cutlass13device_kernelINS_4gemm6kernel13GemmUniversalIN4cute5tupleIJiiiiEEENS1_10collective13CollectiveMmaINS1_35MainloopSm100TmaUmmaWarpSpecializedILi7ELi2ELi4ENS5_IJNS4_1CILi1EEESB_SB_EEEEENS5_IJNSA_ILi64EEENSA_ILi128EEENSA_ILi32EEEEEENS_10tfloat32_tENS5_IJlSB_lEEESI_SJ_NS4_8TiledMMAINS4_8MMA_AtomIJNS4_17SM100_MMA_TF32_SSISI_SI_fLi64ELi128ELNS4_4UMMA5MajorE0ELSO_0ELNSN_7ScaleInE0ELSP_0EEEEEENS4_6LayoutISC_NS5_IJNSA_ILi0EEEST_ST_EEEEENS5_IJNS4_10UnderscoreESW_SW_EEEEENS4_13SM90_TMA_LOADENS4_14ComposedLayoutINS4_7SwizzleILi3ELi4ELi3EEENS4_18smem_ptr_flag_bitsILi32EEENSS_INS5_IJNSA_ILi8EEESG_EEENS5_IJSG_SB_EEEEEEEvNS4_8identityESZ_S19_vS1A_EENS_8epilogue10collective18CollectiveEpilogueINS1C_23Sm100TmaWarpSpecializedILi4ELi2ELi16ELb1ELb0EEEJSH_NS5_IJNSS_ISE_SB_EENSS_ISG_SB_EEEEESI_SJ_SI_SJ_NS1C_6fusion15FusionCallbacksIS1G_NS1K_17LinearCombinationISI_fSI_fLNS_15FloatRoundStyleE2EEESH_S1J_JEEENS4_5SM1004TMEM4LOAD26SM100_TMEM_LOAD_16dp128b8xESZ_S19_NS4_17SM75_U32x4_LDSM_NENS4_14SM90_TMA_STOREES19_NS4_17SM90_U32x4_STSM_NENS4_39AutoVectorizingCopyWithAssumedAlignmentILi128EEEEEEvvEEEEvNT_6ParamsE --------------------------
	.section	.nv.constant0._ZN7cutlass13device_kernelINS_4gemm6kernel13GemmUniversalIN4cute5tupleIJiiiiEEENS1_10collective13CollectiveMmaINS1_35MainloopSm100TmaUmmaWarpSpecializedILi7ELi2ELi4ENS5_IJNS4_1CILi1EEESB_SB_EEEEENS5_IJNSA_ILi64EEENSA_ILi128EEENSA_ILi32EEEEEENS_10tfloat32_tENS5_IJlSB_lEEESI_SJ_NS4_8TiledMMAINS4_8MMA_AtomIJNS4_17SM100_MMA_TF32_SSISI_SI_fLi64ELi128ELNS4_4UMMA5MajorE0ELSO_0ELNSN_7ScaleInE0ELSP_0EEEEEENS4_6LayoutISC_NS5_IJNSA_ILi0EEEST_ST_EEEEENS5_IJNS4_10UnderscoreESW_SW_EEEEENS4_13SM90_TMA_LOADENS4_14ComposedLayoutINS4_7SwizzleILi3ELi4ELi3EEENS4_18smem_ptr_flag_bitsILi32EEENSS_INS5_IJNSA_ILi8EEESG_EEENS5_IJSG_SB_EEEEEEEvNS4_8identityESZ_S19_vS1A_EENS_8epilogue10collective18CollectiveEpilogueINS1C_23Sm100TmaWarpSpecializedILi4ELi2ELi16ELb1ELb0EEEJSH_NS5_IJNSS_ISE_SB_EENSS_ISG_SB_EEEEESI_SJ_SI_SJ_NS1C_6fusion15FusionCallbacksIS1G_NS1K_17LinearCombinationISI_fSI_fLNS_15FloatRoundStyleE2EEESH_S1J_JEEENS4_5SM1004TMEM4LOAD26SM100_TMEM_LOAD_16dp128b8xESZ_S19_NS4_17SM75_U32x4_LDSM_NENS4_14SM90_TMA_STOREES19_NS4_17SM90_U32x4_STSM_NENS4_39AutoVectorizingCopyWithAssumedAlignmentILi128EEEEEEvvEEEEvNT_6ParamsE,"a",@progbits
	.sectionflags	@""
	.align	4
.nv.constant0._ZN7cutlass13device_kernelINS_4gemm6kernel13GemmUniversalIN4cute5tupleIJiiiiEEENS1_10collective13CollectiveMmaINS1_35MainloopSm100TmaUmmaWarpSpecializedILi7ELi2ELi4ENS5_IJNS4_1CILi1EEESB_SB_EEEEENS5_IJNSA_ILi64EEENSA_ILi128EEENSA_ILi32EEEEEENS_10tfloat32_tENS5_IJlSB_lEEESI_SJ_NS4_8TiledMMAINS4_8MMA_AtomIJNS4_17SM100_MMA_TF32_SSISI_SI_fLi64ELi128ELNS4_4UMMA5MajorE0ELSO_0ELNSN_7ScaleInE0ELSP_0EEEEEENS4_6LayoutISC_NS5_IJNSA_ILi0EEEST_ST_EEEEENS5_IJNS4_10UnderscoreESW_SW_EEEEENS4_13SM90_TMA_LOADENS4_14ComposedLayoutINS4_7SwizzleILi3ELi4ELi3EEENS4_18smem_ptr_flag_bitsILi32EEENSS_INS5_IJNSA_ILi8EEESG_EEENS5_IJSG_SB_EEEEEEEvNS4_8identityESZ_S19_vS1A_EENS_8epilogue10collective18CollectiveEpilogueINS1C_23Sm100TmaWarpSpecializedILi4ELi2ELi16ELb1ELb0EEEJSH_NS5_IJNSS_ISE_SB_EENSS_ISG_SB_EEEEESI_SJ_SI_SJ_NS1C_6fusion15FusionCallbacksIS1G_NS1K_17LinearCombinationISI_fSI_fLNS_15FloatRoundStyleE2EEESH_S1J_JEEENS4_5SM1004TMEM4LOAD26SM100_TMEM_LOAD_16dp128b8xESZ_S19_NS4_17SM75_U32x4_LDSM_NENS4_14SM90_TMA_STOREES19_NS4_17SM90_U32x4_STSM_NENS4_39AutoVectorizingCopyWithAssumedAlignmentILi128EEEEEEvvEEEEvNT_6ParamsE:
	.zero		2944


//--------------------- SYMBOLS --------------------------

	.type		.nv.reservedSmem.offset0,@object
	.size		.nv.reservedSmem.offset0,0x4
	.type		.nv.reservedSmem.cap,@object
	.size		.nv.reservedSmem.cap,0x4
	.type		__assertfail,@function
